//
// Generated by NVIDIA NVVM Compiler
//
// Compiler Build ID: CL-36424714
// Cuda compilation tools, release 13.0, V13.0.88
// Based on NVVM 20.0.0
//

.version 9.0
.target sm_100
.address_size 64

	// .globl	_Z14singleMatMul_kPfS_S_i
// _ZZ14singleMatMul_kPfS_S_iE2As has been demoted
// _ZZ14singleMatMul_kPfS_S_iE2Bs has been demoted
// _ZZ20singleMatMul_param_kILi4EEvPfS0_S0_iE2As has been demoted
// _ZZ20singleMatMul_param_kILi4EEvPfS0_S0_iE2Bs has been demoted
// _ZZ20singleMatMul_param_kILi8EEvPfS0_S0_iE2As has been demoted
// _ZZ20singleMatMul_param_kILi8EEvPfS0_S0_iE2Bs has been demoted
// _ZZ20singleMatMul_param_kILi16EEvPfS0_S0_iE2As has been demoted
// _ZZ20singleMatMul_param_kILi16EEvPfS0_S0_iE2Bs has been demoted
// _ZZ20singleMatMul_param_kILi32EEvPfS0_S0_iE2As has been demoted
// _ZZ20singleMatMul_param_kILi32EEvPfS0_S0_iE2Bs has been demoted

.visible .entry _Z14singleMatMul_kPfS_S_i(
	.param .u64 .ptr .align 1 _Z14singleMatMul_kPfS_S_i_param_0,
	.param .u64 .ptr .align 1 _Z14singleMatMul_kPfS_S_i_param_1,
	.param .u64 .ptr .align 1 _Z14singleMatMul_kPfS_S_i_param_2,
	.param .u32 _Z14singleMatMul_kPfS_S_i_param_3
)
{
	.reg .pred 	%p<8>;
	.reg .b32 	%r<48>;
	.reg .b32 	%f<63>;
	.reg .b64 	%rd<13>;
	// demoted variable
	.shared .align 4 .b8 _ZZ14singleMatMul_kPfS_S_iE2As[1024];
	// demoted variable
	.shared .align 4 .b8 _ZZ14singleMatMul_kPfS_S_iE2Bs[1024];
	ld.param.u64 	%rd4, [_Z14singleMatMul_kPfS_S_i_param_0];
	ld.param.u64 	%rd5, [_Z14singleMatMul_kPfS_S_i_param_1];
	ld.param.u64 	%rd6, [_Z14singleMatMul_kPfS_S_i_param_2];
	ld.param.u32 	%r24, [_Z14singleMatMul_kPfS_S_i_param_3];
	mov.u32 	%r25, %ctaid.x;
	shl.b32 	%r26, %r25, 4;
	mov.u32 	%r45, %tid.x;
	add.s32 	%r2, %r26, %r45;
	mov.u32 	%r27, %ctaid.y;
	shl.b32 	%r3, %r27, 4;
	mov.u32 	%r43, %tid.y;
	add.s32 	%r5, %r3, %r43;
	setp.lt.s32 	%p1, %r24, 1;
	mov.f32 	%f62, 0f00000000;
	@%p1 bra 	$L__BB0_7;
	add.s32 	%r28, %r24, 15;
	shr.u32 	%r29, %r28, 4;
	shl.b32 	%r30, %r45, 4;
	add.s32 	%r31, %r30, %r43;
	shl.b32 	%r32, %r31, 2;
	mov.u32 	%r33, _ZZ14singleMatMul_kPfS_S_iE2As;
	add.s32 	%r6, %r33, %r32;
	mov.u32 	%r34, _ZZ14singleMatMul_kPfS_S_iE2Bs;
	add.s32 	%r7, %r34, %r32;
	shl.b32 	%r35, %r45, 6;
	add.s32 	%r8, %r33, %r35;
	shl.b32 	%r36, %r43, 2;
	add.s32 	%r9, %r34, %r36;
	neg.s32 	%r47, %r29;
	mad.lo.s32 	%r37, %r45, %r24, %r43;
	add.s32 	%r46, %r37, %r3;
	shl.b32 	%r12, %r24, 4;
	mad.lo.s32 	%r44, %r24, %r2, %r43;
	cvta.to.global.u64 	%rd1, %rd4;
	cvta.to.global.u64 	%rd2, %rd5;
	mov.f32 	%f62, 0f00000000;
$L__BB0_2:
	mul.wide.s32 	%rd7, %r44, 4;
	add.s64 	%rd3, %rd1, %rd7;
	max.s32 	%r38, %r2, %r43;
	setp.ge.s32 	%p2, %r38, %r24;
	mov.f32 	%f60, 0f00000000;
	@%p2 bra 	$L__BB0_4;
	ld.global.f32 	%f60, [%rd3];
$L__BB0_4:
	setp.ge.u32 	%p3, %r5, %r24;
	st.shared.f32 	[%r6], %f60;
	setp.ge.s32 	%p4, %r45, %r24;
	mov.f32 	%f61, 0f00000000;
	or.pred  	%p5, %p4, %p3;
	@%p5 bra 	$L__BB0_6;
	mul.wide.s32 	%rd8, %r46, 4;
	add.s64 	%rd9, %rd2, %rd8;
	ld.global.f32 	%f61, [%rd9];
$L__BB0_6:
	st.shared.f32 	[%r7], %f61;
	bar.sync 	0;
	ld.shared.f32 	%f12, [%r8];
	ld.shared.f32 	%f13, [%r9];
	fma.rn.f32 	%f14, %f12, %f13, %f62;
	ld.shared.f32 	%f15, [%r8+4];
	ld.shared.f32 	%f16, [%r9+64];
	fma.rn.f32 	%f17, %f15, %f16, %f14;
	ld.shared.f32 	%f18, [%r8+8];
	ld.shared.f32 	%f19, [%r9+128];
	fma.rn.f32 	%f20, %f18, %f19, %f17;
	ld.shared.f32 	%f21, [%r8+12];
	ld.shared.f32 	%f22, [%r9+192];
	fma.rn.f32 	%f23, %f21, %f22, %f20;
	ld.shared.f32 	%f24, [%r8+16];
	ld.shared.f32 	%f25, [%r9+256];
	fma.rn.f32 	%f26, %f24, %f25, %f23;
	ld.shared.f32 	%f27, [%r8+20];
	ld.shared.f32 	%f28, [%r9+320];
	fma.rn.f32 	%f29, %f27, %f28, %f26;
	ld.shared.f32 	%f30, [%r8+24];
	ld.shared.f32 	%f31, [%r9+384];
	fma.rn.f32 	%f32, %f30, %f31, %f29;
	ld.shared.f32 	%f33, [%r8+28];
	ld.shared.f32 	%f34, [%r9+448];
	fma.rn.f32 	%f35, %f33, %f34, %f32;
	ld.shared.f32 	%f36, [%r8+32];
	ld.shared.f32 	%f37, [%r9+512];
	fma.rn.f32 	%f38, %f36, %f37, %f35;
	ld.shared.f32 	%f39, [%r8+36];
	ld.shared.f32 	%f40, [%r9+576];
	fma.rn.f32 	%f41, %f39, %f40, %f38;
	ld.shared.f32 	%f42, [%r8+40];
	ld.shared.f32 	%f43, [%r9+640];
	fma.rn.f32 	%f44, %f42, %f43, %f41;
	ld.shared.f32 	%f45, [%r8+44];
	ld.shared.f32 	%f46, [%r9+704];
	fma.rn.f32 	%f47, %f45, %f46, %f44;
	ld.shared.f32 	%f48, [%r8+48];
	ld.shared.f32 	%f49, [%r9+768];
	fma.rn.f32 	%f50, %f48, %f49, %f47;
	ld.shared.f32 	%f51, [%r8+52];
	ld.shared.f32 	%f52, [%r9+832];
	fma.rn.f32 	%f53, %f51, %f52, %f50;
	ld.shared.f32 	%f54, [%r8+56];
	ld.shared.f32 	%f55, [%r9+896];
	fma.rn.f32 	%f56, %f54, %f55, %f53;
	ld.shared.f32 	%f57, [%r8+60];
	ld.shared.f32 	%f58, [%r9+960];
	fma.rn.f32 	%f62, %f57, %f58, %f56;
	bar.sync 	0;
	add.s32 	%r47, %r47, 1;
	setp.ne.s32 	%p6, %r47, 0;
	add.s32 	%r46, %r46, %r12;
	add.s32 	%r45, %r45, 16;
	add.s32 	%r44, %r44, 16;
	add.s32 	%r43, %r43, 16;
	@%p6 bra 	$L__BB0_2;
$L__BB0_7:
	max.s32 	%r41, %r2, %r5;
	setp.ge.s32 	%p7, %r41, %r24;
	@%p7 bra 	$L__BB0_9;
	mad.lo.s32 	%r42, %r24, %r2, %r5;
	cvta.to.global.u64 	%rd10, %rd6;
	mul.wide.s32 	%rd11, %r42, 4;
	add.s64 	%rd12, %rd10, %rd11;
	st.global.f32 	[%rd12], %f62;
$L__BB0_9:
	ret;

}
	// .globl	_Z20singleMatMul_param_kILi4EEvPfS0_S0_i
.visible .entry _Z20singleMatMul_param_kILi4EEvPfS0_S0_i(
	.param .u64 .ptr .align 1 _Z20singleMatMul_param_kILi4EEvPfS0_S0_i_param_0,
	.param .u64 .ptr .align 1 _Z20singleMatMul_param_kILi4EEvPfS0_S0_i_param_1,
	.param .u64 .ptr .align 1 _Z20singleMatMul_param_kILi4EEvPfS0_S0_i_param_2,
	.param .u32 _Z20singleMatMul_param_kILi4EEvPfS0_S0_i_param_3
)
{
	.reg .pred 	%p<18>;
	.reg .b32 	%r<72>;
	.reg .b32 	%f<73>;
	.reg .b64 	%rd<19>;
	// demoted variable
	.shared .align 4 .b8 _ZZ20singleMatMul_param_kILi4EEvPfS0_S0_iE2As[64];
	// demoted variable
	.shared .align 4 .b8 _ZZ20singleMatMul_param_kILi4EEvPfS0_S0_iE2Bs[64];
	ld.param.u64 	%rd5, [_Z20singleMatMul_param_kILi4EEvPfS0_S0_i_param_0];
	ld.param.u64 	%rd6, [_Z20singleMatMul_param_kILi4EEvPfS0_S0_i_param_1];
	ld.param.u64 	%rd4, [_Z20singleMatMul_param_kILi4EEvPfS0_S0_i_param_2];
	ld.param.u32 	%r33, [_Z20singleMatMul_param_kILi4EEvPfS0_S0_i_param_3];
	cvta.to.global.u64 	%rd1, %rd6;
	cvta.to.global.u64 	%rd2, %rd5;
	mov.u32 	%r34, %ctaid.x;
	shl.b32 	%r35, %r34, 2;
	mov.u32 	%r1, %tid.x;
	add.s32 	%r2, %r35, %r1;
	mov.u32 	%r36, %ctaid.y;
	shl.b32 	%r3, %r36, 2;
	mov.u32 	%r4, %tid.y;
	add.s32 	%r5, %r3, %r4;
	setp.lt.s32 	%p1, %r33, 1;
	mov.f32 	%f72, 0f00000000;
	@%p1 bra 	$L__BB1_19;
	add.s32 	%r6, %r33, 3;
	mul.lo.s32 	%r7, %r33, %r2;
	shl.b32 	%r38, %r1, 2;
	add.s32 	%r39, %r38, %r4;
	shl.b32 	%r40, %r39, 2;
	mov.u32 	%r41, _ZZ20singleMatMul_param_kILi4EEvPfS0_S0_iE2As;
	add.s32 	%r8, %r41, %r40;
	mov.u32 	%r42, _ZZ20singleMatMul_param_kILi4EEvPfS0_S0_iE2Bs;
	add.s32 	%r9, %r42, %r40;
	shl.b32 	%r43, %r1, 4;
	add.s32 	%r10, %r41, %r43;
	setp.lt.u32 	%p2, %r33, 5;
	shl.b32 	%r44, %r4, 2;
	add.s32 	%r11, %r42, %r44;
	mov.f32 	%f72, 0f00000000;
	mov.b32 	%r71, 0;
	@%p2 bra 	$L__BB1_13;
	shr.u32 	%r45, %r6, 2;
	and.b32  	%r46, %r45, 536870910;
	neg.s32 	%r70, %r46;
	add.s32 	%r47, %r1, 4;
	mad.lo.s32 	%r48, %r33, %r47, %r4;
	add.s32 	%r68, %r48, %r3;
	shl.b32 	%r14, %r33, 3;
	mad.lo.s32 	%r49, %r1, %r33, %r4;
	add.s32 	%r67, %r49, %r3;
	add.s32 	%r65, %r4, %r7;
	mov.f32 	%f72, 0f00000000;
	mov.u32 	%r66, %r4;
	mov.u32 	%r69, %r1;
$L__BB1_3:
	max.s32 	%r50, %r2, %r66;
	setp.ge.s32 	%p3, %r50, %r33;
	mul.wide.s32 	%rd7, %r65, 4;
	add.s64 	%rd3, %rd2, %rd7;
	mov.f32 	%f64, 0f00000000;
	@%p3 bra 	$L__BB1_5;
	ld.global.f32 	%f64, [%rd3];
$L__BB1_5:
	setp.ge.u32 	%p4, %r5, %r33;
	st.shared.f32 	[%r8], %f64;
	setp.ge.s32 	%p5, %r69, %r33;
	mov.f32 	%f65, 0f00000000;
	or.pred  	%p6, %p5, %p4;
	@%p6 bra 	$L__BB1_7;
	mul.wide.s32 	%rd8, %r67, 4;
	add.s64 	%rd9, %rd1, %rd8;
	ld.global.f32 	%f65, [%rd9];
$L__BB1_7:
	st.shared.f32 	[%r9], %f65;
	bar.sync 	0;
	ld.shared.f32 	%f27, [%r10];
	ld.shared.f32 	%f28, [%r11];
	fma.rn.f32 	%f29, %f27, %f28, %f72;
	ld.shared.f32 	%f30, [%r10+4];
	ld.shared.f32 	%f31, [%r11+16];
	fma.rn.f32 	%f32, %f30, %f31, %f29;
	ld.shared.f32 	%f33, [%r10+8];
	ld.shared.f32 	%f34, [%r11+32];
	fma.rn.f32 	%f35, %f33, %f34, %f32;
	ld.shared.f32 	%f36, [%r10+12];
	ld.shared.f32 	%f37, [%r11+48];
	fma.rn.f32 	%f6, %f36, %f37, %f35;
	bar.sync 	0;
	add.s32 	%r52, %r66, 4;
	max.s32 	%r53, %r2, %r52;
	setp.ge.s32 	%p7, %r53, %r33;
	mov.f32 	%f66, 0f00000000;
	@%p7 bra 	$L__BB1_9;
	ld.global.f32 	%f66, [%rd3+16];
$L__BB1_9:
	st.shared.f32 	[%r8], %f66;
	add.s32 	%r55, %r69, 4;
	setp.ge.s32 	%p9, %r55, %r33;
	mov.f32 	%f67, 0f00000000;
	or.pred  	%p10, %p9, %p4;
	@%p10 bra 	$L__BB1_11;
	mul.wide.s32 	%rd10, %r68, 4;
	add.s64 	%rd11, %rd1, %rd10;
	ld.global.f32 	%f67, [%rd11];
$L__BB1_11:
	st.shared.f32 	[%r9], %f67;
	bar.sync 	0;
	ld.shared.f32 	%f39, [%r10];
	ld.shared.f32 	%f40, [%r11];
	fma.rn.f32 	%f41, %f39, %f40, %f6;
	ld.shared.f32 	%f42, [%r10+4];
	ld.shared.f32 	%f43, [%r11+16];
	fma.rn.f32 	%f44, %f42, %f43, %f41;
	ld.shared.f32 	%f45, [%r10+8];
	ld.shared.f32 	%f46, [%r11+32];
	fma.rn.f32 	%f47, %f45, %f46, %f44;
	ld.shared.f32 	%f48, [%r10+12];
	ld.shared.f32 	%f49, [%r11+48];
	fma.rn.f32 	%f72, %f48, %f49, %f47;
	bar.sync 	0;
	add.s32 	%r70, %r70, 2;
	add.s32 	%r69, %r69, 8;
	add.s32 	%r68, %r68, %r14;
	add.s32 	%r67, %r67, %r14;
	add.s32 	%r66, %r66, 8;
	add.s32 	%r65, %r65, 8;
	setp.ne.s32 	%p11, %r70, 0;
	@%p11 bra 	$L__BB1_3;
	and.b32  	%r71, %r6, 2147483640;
$L__BB1_13:
	and.b32  	%r56, %r6, 4;
	setp.eq.s32 	%p12, %r56, 0;
	@%p12 bra 	$L__BB1_19;
	add.s32 	%r57, %r71, %r4;
	add.s32 	%r32, %r71, %r1;
	max.s32 	%r58, %r2, %r57;
	setp.ge.s32 	%p13, %r58, %r33;
	mov.f32 	%f70, 0f00000000;
	@%p13 bra 	$L__BB1_16;
	add.s32 	%r59, %r57, %r7;
	mul.wide.s32 	%rd12, %r59, 4;
	add.s64 	%rd13, %rd2, %rd12;
	ld.global.f32 	%f70, [%rd13];
$L__BB1_16:
	setp.ge.u32 	%p14, %r5, %r33;
	st.shared.f32 	[%r8], %f70;
	setp.ge.s32 	%p15, %r32, %r33;
	mov.f32 	%f71, 0f00000000;
	or.pred  	%p16, %p15, %p14;
	@%p16 bra 	$L__BB1_18;
	mad.lo.s32 	%r61, %r32, %r33, %r5;
	mul.wide.s32 	%rd14, %r61, 4;
	add.s64 	%rd15, %rd1, %rd14;
	ld.global.f32 	%f71, [%rd15];
$L__BB1_18:
	st.shared.f32 	[%r9], %f71;
	bar.sync 	0;
	ld.shared.f32 	%f52, [%r10];
	ld.shared.f32 	%f53, [%r11];
	fma.rn.f32 	%f54, %f52, %f53, %f72;
	ld.shared.f32 	%f55, [%r10+4];
	ld.shared.f32 	%f56, [%r11+16];
	fma.rn.f32 	%f57, %f55, %f56, %f54;
	ld.shared.f32 	%f58, [%r10+8];
	ld.shared.f32 	%f59, [%r11+32];
	fma.rn.f32 	%f60, %f58, %f59, %f57;
	ld.shared.f32 	%f61, [%r10+12];
	ld.shared.f32 	%f62, [%r11+48];
	fma.rn.f32 	%f72, %f61, %f62, %f60;
	bar.sync 	0;
$L__BB1_19:
	max.s32 	%r63, %r2, %r5;
	setp.ge.s32 	%p17, %r63, %r33;
	@%p17 bra 	$L__BB1_21;
	mad.lo.s32 	%r64, %r33, %r2, %r5;
	cvta.to.global.u64 	%rd16, %rd4;
	mul.wide.s32 	%rd17, %r64, 4;
	add.s64 	%rd18, %rd16, %rd17;
	st.global.f32 	[%rd18], %f72;
$L__BB1_21:
	ret;

}
	// .globl	_Z20singleMatMul_param_kILi8EEvPfS0_S0_i
.visible .entry _Z20singleMatMul_param_kILi8EEvPfS0_S0_i(
	.param .u64 .ptr .align 1 _Z20singleMatMul_param_kILi8EEvPfS0_S0_i_param_0,
	.param .u64 .ptr .align 1 _Z20singleMatMul_param_kILi8EEvPfS0_S0_i_param_1,
	.param .u64 .ptr .align 1 _Z20singleMatMul_param_kILi8EEvPfS0_S0_i_param_2,
	.param .u32 _Z20singleMatMul_param_kILi8EEvPfS0_S0_i_param_3
)
{
	.reg .pred 	%p<18>;
	.reg .b32 	%r<72>;
	.reg .b32 	%f<109>;
	.reg .b64 	%rd<19>;
	// demoted variable
	.shared .align 4 .b8 _ZZ20singleMatMul_param_kILi8EEvPfS0_S0_iE2As[256];
	// demoted variable
	.shared .align 4 .b8 _ZZ20singleMatMul_param_kILi8EEvPfS0_S0_iE2Bs[256];
	ld.param.u64 	%rd5, [_Z20singleMatMul_param_kILi8EEvPfS0_S0_i_param_0];
	ld.param.u64 	%rd6, [_Z20singleMatMul_param_kILi8EEvPfS0_S0_i_param_1];
	ld.param.u64 	%rd4, [_Z20singleMatMul_param_kILi8EEvPfS0_S0_i_param_2];
	ld.param.u32 	%r33, [_Z20singleMatMul_param_kILi8EEvPfS0_S0_i_param_3];
	cvta.to.global.u64 	%rd1, %rd6;
	cvta.to.global.u64 	%rd2, %rd5;
	mov.u32 	%r34, %ctaid.x;
	shl.b32 	%r35, %r34, 3;
	mov.u32 	%r1, %tid.x;
	add.s32 	%r2, %r35, %r1;
	mov.u32 	%r36, %ctaid.y;
	shl.b32 	%r3, %r36, 3;
	mov.u32 	%r4, %tid.y;
	add.s32 	%r5, %r3, %r4;
	setp.lt.s32 	%p1, %r33, 1;
	mov.f32 	%f108, 0f00000000;
	@%p1 bra 	$L__BB2_19;
	add.s32 	%r6, %r33, 7;
	mul.lo.s32 	%r7, %r33, %r2;
	shl.b32 	%r38, %r1, 3;
	add.s32 	%r39, %r38, %r4;
	shl.b32 	%r40, %r39, 2;
	mov.u32 	%r41, _ZZ20singleMatMul_param_kILi8EEvPfS0_S0_iE2As;
	add.s32 	%r8, %r41, %r40;
	mov.u32 	%r42, _ZZ20singleMatMul_param_kILi8EEvPfS0_S0_iE2Bs;
	add.s32 	%r9, %r42, %r40;
	shl.b32 	%r43, %r1, 5;
	add.s32 	%r10, %r41, %r43;
	setp.lt.u32 	%p2, %r33, 9;
	shl.b32 	%r44, %r4, 2;
	add.s32 	%r11, %r42, %r44;
	mov.f32 	%f108, 0f00000000;
	mov.b32 	%r71, 0;
	@%p2 bra 	$L__BB2_13;
	shr.u32 	%r45, %r6, 3;
	and.b32  	%r46, %r45, 268435454;
	neg.s32 	%r70, %r46;
	add.s32 	%r47, %r1, 8;
	mad.lo.s32 	%r48, %r33, %r47, %r4;
	add.s32 	%r68, %r48, %r3;
	shl.b32 	%r14, %r33, 4;
	mad.lo.s32 	%r49, %r1, %r33, %r4;
	add.s32 	%r67, %r49, %r3;
	add.s32 	%r65, %r4, %r7;
	mov.f32 	%f108, 0f00000000;
	mov.u32 	%r66, %r4;
	mov.u32 	%r69, %r1;
$L__BB2_3:
	max.s32 	%r50, %r2, %r66;
	setp.ge.s32 	%p3, %r50, %r33;
	mul.wide.s32 	%rd7, %r65, 4;
	add.s64 	%rd3, %rd2, %rd7;
	mov.f32 	%f100, 0f00000000;
	@%p3 bra 	$L__BB2_5;
	ld.global.f32 	%f100, [%rd3];
$L__BB2_5:
	setp.ge.u32 	%p4, %r5, %r33;
	st.shared.f32 	[%r8], %f100;
	setp.ge.s32 	%p5, %r69, %r33;
	mov.f32 	%f101, 0f00000000;
	or.pred  	%p6, %p5, %p4;
	@%p6 bra 	$L__BB2_7;
	mul.wide.s32 	%rd8, %r67, 4;
	add.s64 	%rd9, %rd1, %rd8;
	ld.global.f32 	%f101, [%rd9];
$L__BB2_7:
	st.shared.f32 	[%r9], %f101;
	bar.sync 	0;
	ld.shared.f32 	%f27, [%r10];
	ld.shared.f32 	%f28, [%r11];
	fma.rn.f32 	%f29, %f27, %f28, %f108;
	ld.shared.f32 	%f30, [%r10+4];
	ld.shared.f32 	%f31, [%r11+32];
	fma.rn.f32 	%f32, %f30, %f31, %f29;
	ld.shared.f32 	%f33, [%r10+8];
	ld.shared.f32 	%f34, [%r11+64];
	fma.rn.f32 	%f35, %f33, %f34, %f32;
	ld.shared.f32 	%f36, [%r10+12];
	ld.shared.f32 	%f37, [%r11+96];
	fma.rn.f32 	%f38, %f36, %f37, %f35;
	ld.shared.f32 	%f39, [%r10+16];
	ld.shared.f32 	%f40, [%r11+128];
	fma.rn.f32 	%f41, %f39, %f40, %f38;
	ld.shared.f32 	%f42, [%r10+20];
	ld.shared.f32 	%f43, [%r11+160];
	fma.rn.f32 	%f44, %f42, %f43, %f41;
	ld.shared.f32 	%f45, [%r10+24];
	ld.shared.f32 	%f46, [%r11+192];
	fma.rn.f32 	%f47, %f45, %f46, %f44;
	ld.shared.f32 	%f48, [%r10+28];
	ld.shared.f32 	%f49, [%r11+224];
	fma.rn.f32 	%f6, %f48, %f49, %f47;
	bar.sync 	0;
	add.s32 	%r52, %r66, 8;
	max.s32 	%r53, %r2, %r52;
	setp.ge.s32 	%p7, %r53, %r33;
	mov.f32 	%f102, 0f00000000;
	@%p7 bra 	$L__BB2_9;
	ld.global.f32 	%f102, [%rd3+32];
$L__BB2_9:
	st.shared.f32 	[%r8], %f102;
	add.s32 	%r55, %r69, 8;
	setp.ge.s32 	%p9, %r55, %r33;
	mov.f32 	%f103, 0f00000000;
	or.pred  	%p10, %p9, %p4;
	@%p10 bra 	$L__BB2_11;
	mul.wide.s32 	%rd10, %r68, 4;
	add.s64 	%rd11, %rd1, %rd10;
	ld.global.f32 	%f103, [%rd11];
$L__BB2_11:
	st.shared.f32 	[%r9], %f103;
	bar.sync 	0;
	ld.shared.f32 	%f51, [%r10];
	ld.shared.f32 	%f52, [%r11];
	fma.rn.f32 	%f53, %f51, %f52, %f6;
	ld.shared.f32 	%f54, [%r10+4];
	ld.shared.f32 	%f55, [%r11+32];
	fma.rn.f32 	%f56, %f54, %f55, %f53;
	ld.shared.f32 	%f57, [%r10+8];
	ld.shared.f32 	%f58, [%r11+64];
	fma.rn.f32 	%f59, %f57, %f58, %f56;
	ld.shared.f32 	%f60, [%r10+12];
	ld.shared.f32 	%f61, [%r11+96];
	fma.rn.f32 	%f62, %f60, %f61, %f59;
	ld.shared.f32 	%f63, [%r10+16];
	ld.shared.f32 	%f64, [%r11+128];
	fma.rn.f32 	%f65, %f63, %f64, %f62;
	ld.shared.f32 	%f66, [%r10+20];
	ld.shared.f32 	%f67, [%r11+160];
	fma.rn.f32 	%f68, %f66, %f67, %f65;
	ld.shared.f32 	%f69, [%r10+24];
	ld.shared.f32 	%f70, [%r11+192];
	fma.rn.f32 	%f71, %f69, %f70, %f68;
	ld.shared.f32 	%f72, [%r10+28];
	ld.shared.f32 	%f73, [%r11+224];
	fma.rn.f32 	%f108, %f72, %f73, %f71;
	bar.sync 	0;
	add.s32 	%r70, %r70, 2;
	add.s32 	%r69, %r69, 16;
	add.s32 	%r68, %r68, %r14;
	add.s32 	%r67, %r67, %r14;
	add.s32 	%r66, %r66, 16;
	add.s32 	%r65, %r65, 16;
	setp.ne.s32 	%p11, %r70, 0;
	@%p11 bra 	$L__BB2_3;
	and.b32  	%r71, %r6, 2147483632;
$L__BB2_13:
	and.b32  	%r56, %r6, 8;
	setp.eq.s32 	%p12, %r56, 0;
	@%p12 bra 	$L__BB2_19;
	add.s32 	%r57, %r71, %r4;
	add.s32 	%r32, %r71, %r1;
	max.s32 	%r58, %r2, %r57;
	setp.ge.s32 	%p13, %r58, %r33;
	mov.f32 	%f106, 0f00000000;
	@%p13 bra 	$L__BB2_16;
	add.s32 	%r59, %r57, %r7;
	mul.wide.s32 	%rd12, %r59, 4;
	add.s64 	%rd13, %rd2, %rd12;
	ld.global.f32 	%f106, [%rd13];
$L__BB2_16:
	setp.ge.u32 	%p14, %r5, %r33;
	st.shared.f32 	[%r8], %f106;
	setp.ge.s32 	%p15, %r32, %r33;
	mov.f32 	%f107, 0f00000000;
	or.pred  	%p16, %p15, %p14;
	@%p16 bra 	$L__BB2_18;
	mad.lo.s32 	%r61, %r32, %r33, %r5;
	mul.wide.s32 	%rd14, %r61, 4;
	add.s64 	%rd15, %rd1, %rd14;
	ld.global.f32 	%f107, [%rd15];
$L__BB2_18:
	st.shared.f32 	[%r9], %f107;
	bar.sync 	0;
	ld.shared.f32 	%f76, [%r10];
	ld.shared.f32 	%f77, [%r11];
	fma.rn.f32 	%f78, %f76, %f77, %f108;
	ld.shared.f32 	%f79, [%r10+4];
	ld.shared.f32 	%f80, [%r11+32];
	fma.rn.f32 	%f81, %f79, %f80, %f78;
	ld.shared.f32 	%f82, [%r10+8];
	ld.shared.f32 	%f83, [%r11+64];
	fma.rn.f32 	%f84, %f82, %f83, %f81;
	ld.shared.f32 	%f85, [%r10+12];
	ld.shared.f32 	%f86, [%r11+96];
	fma.rn.f32 	%f87, %f85, %f86, %f84;
	ld.shared.f32 	%f88, [%r10+16];
	ld.shared.f32 	%f89, [%r11+128];
	fma.rn.f32 	%f90, %f88, %f89, %f87;
	ld.shared.f32 	%f91, [%r10+20];
	ld.shared.f32 	%f92, [%r11+160];
	fma.rn.f32 	%f93, %f91, %f92, %f90;
	ld.shared.f32 	%f94, [%r10+24];
	ld.shared.f32 	%f95, [%r11+192];
	fma.rn.f32 	%f96, %f94, %f95, %f93;
	ld.shared.f32 	%f97, [%r10+28];
	ld.shared.f32 	%f98, [%r11+224];
	fma.rn.f32 	%f108, %f97, %f98, %f96;
	bar.sync 	0;
$L__BB2_19:
	max.s32 	%r63, %r2, %r5;
	setp.ge.s32 	%p17, %r63, %r33;
	@%p17 bra 	$L__BB2_21;
	mad.lo.s32 	%r64, %r33, %r2, %r5;
	cvta.to.global.u64 	%rd16, %rd4;
	mul.wide.s32 	%rd17, %r64, 4;
	add.s64 	%rd18, %rd16, %rd17;
	st.global.f32 	[%rd18], %f108;
$L__BB2_21:
	ret;

}
	// .globl	_Z20singleMatMul_param_kILi16EEvPfS0_S0_i
.visible .entry _Z20singleMatMul_param_kILi16EEvPfS0_S0_i(
	.param .u64 .ptr .align 1 _Z20singleMatMul_param_kILi16EEvPfS0_S0_i_param_0,
	.param .u64 .ptr .align 1 _Z20singleMatMul_param_kILi16EEvPfS0_S0_i_param_1,
	.param .u64 .ptr .align 1 _Z20singleMatMul_param_kILi16EEvPfS0_S0_i_param_2,
	.param .u32 _Z20singleMatMul_param_kILi16EEvPfS0_S0_i_param_3
)
{
	.reg .pred 	%p<8>;
	.reg .b32 	%r<48>;
	.reg .b32 	%f<63>;
	.reg .b64 	%rd<13>;
	// demoted variable
	.shared .align 4 .b8 _ZZ20singleMatMul_param_kILi16EEvPfS0_S0_iE2As[1024];
	// demoted variable
	.shared .align 4 .b8 _ZZ20singleMatMul_param_kILi16EEvPfS0_S0_iE2Bs[1024];
	ld.param.u64 	%rd4, [_Z20singleMatMul_param_kILi16EEvPfS0_S0_i_param_0];
	ld.param.u64 	%rd5, [_Z20singleMatMul_param_kILi16EEvPfS0_S0_i_param_1];
	ld.param.u64 	%rd6, [_Z20singleMatMul_param_kILi16EEvPfS0_S0_i_param_2];
	ld.param.u32 	%r24, [_Z20singleMatMul_param_kILi16EEvPfS0_S0_i_param_3];
	mov.u32 	%r25, %ctaid.x;
	shl.b32 	%r26, %r25, 4;
	mov.u32 	%r45, %tid.x;
	add.s32 	%r2, %r26, %r45;
	mov.u32 	%r27, %ctaid.y;
	shl.b32 	%r3, %r27, 4;
	mov.u32 	%r43, %tid.y;
	add.s32 	%r5, %r3, %r43;
	setp.lt.s32 	%p1, %r24, 1;
	mov.f32 	%f62, 0f00000000;
	@%p1 bra 	$L__BB3_7;
	add.s32 	%r28, %r24, 15;
	shr.u32 	%r29, %r28, 4;
	shl.b32 	%r30, %r45, 4;
	add.s32 	%r31, %r30, %r43;
	shl.b32 	%r32, %r31, 2;
	mov.u32 	%r33, _ZZ20singleMatMul_param_kILi16EEvPfS0_S0_iE2As;
	add.s32 	%r6, %r33, %r32;
	mov.u32 	%r34, _ZZ20singleMatMul_param_kILi16EEvPfS0_S0_iE2Bs;
	add.s32 	%r7, %r34, %r32;
	shl.b32 	%r35, %r45, 6;
	add.s32 	%r8, %r33, %r35;
	shl.b32 	%r36, %r43, 2;
	add.s32 	%r9, %r34, %r36;
	neg.s32 	%r47, %r29;
	mad.lo.s32 	%r37, %r45, %r24, %r43;
	add.s32 	%r46, %r37, %r3;
	shl.b32 	%r12, %r24, 4;
	mad.lo.s32 	%r44, %r24, %r2, %r43;
	cvta.to.global.u64 	%rd1, %rd4;
	cvta.to.global.u64 	%rd2, %rd5;
	mov.f32 	%f62, 0f00000000;
$L__BB3_2:
	mul.wide.s32 	%rd7, %r44, 4;
	add.s64 	%rd3, %rd1, %rd7;
	max.s32 	%r38, %r2, %r43;
	setp.ge.s32 	%p2, %r38, %r24;
	mov.f32 	%f60, 0f00000000;
	@%p2 bra 	$L__BB3_4;
	ld.global.f32 	%f60, [%rd3];
$L__BB3_4:
	setp.ge.u32 	%p3, %r5, %r24;
	st.shared.f32 	[%r6], %f60;
	setp.ge.s32 	%p4, %r45, %r24;
	mov.f32 	%f61, 0f00000000;
	or.pred  	%p5, %p4, %p3;
	@%p5 bra 	$L__BB3_6;
	mul.wide.s32 	%rd8, %r46, 4;
	add.s64 	%rd9, %rd2, %rd8;
	ld.global.f32 	%f61, [%rd9];
$L__BB3_6:
	st.shared.f32 	[%r7], %f61;
	bar.sync 	0;
	ld.shared.f32 	%f12, [%r8];
	ld.shared.f32 	%f13, [%r9];
	fma.rn.f32 	%f14, %f12, %f13, %f62;
	ld.shared.f32 	%f15, [%r8+4];
	ld.shared.f32 	%f16, [%r9+64];
	fma.rn.f32 	%f17, %f15, %f16, %f14;
	ld.shared.f32 	%f18, [%r8+8];
	ld.shared.f32 	%f19, [%r9+128];
	fma.rn.f32 	%f20, %f18, %f19, %f17;
	ld.shared.f32 	%f21, [%r8+12];
	ld.shared.f32 	%f22, [%r9+192];
	fma.rn.f32 	%f23, %f21, %f22, %f20;
	ld.shared.f32 	%f24, [%r8+16];
	ld.shared.f32 	%f25, [%r9+256];
	fma.rn.f32 	%f26, %f24, %f25, %f23;
	ld.shared.f32 	%f27, [%r8+20];
	ld.shared.f32 	%f28, [%r9+320];
	fma.rn.f32 	%f29, %f27, %f28, %f26;
	ld.shared.f32 	%f30, [%r8+24];
	ld.shared.f32 	%f31, [%r9+384];
	fma.rn.f32 	%f32, %f30, %f31, %f29;
	ld.shared.f32 	%f33, [%r8+28];
	ld.shared.f32 	%f34, [%r9+448];
	fma.rn.f32 	%f35, %f33, %f34, %f32;
	ld.shared.f32 	%f36, [%r8+32];
	ld.shared.f32 	%f37, [%r9+512];
	fma.rn.f32 	%f38, %f36, %f37, %f35;
	ld.shared.f32 	%f39, [%r8+36];
	ld.shared.f32 	%f40, [%r9+576];
	fma.rn.f32 	%f41, %f39, %f40, %f38;
	ld.shared.f32 	%f42, [%r8+40];
	ld.shared.f32 	%f43, [%r9+640];
	fma.rn.f32 	%f44, %f42, %f43, %f41;
	ld.shared.f32 	%f45, [%r8+44];
	ld.shared.f32 	%f46, [%r9+704];
	fma.rn.f32 	%f47, %f45, %f46, %f44;
	ld.shared.f32 	%f48, [%r8+48];
	ld.shared.f32 	%f49, [%r9+768];
	fma.rn.f32 	%f50, %f48, %f49, %f47;
	ld.shared.f32 	%f51, [%r8+52];
	ld.shared.f32 	%f52, [%r9+832];
	fma.rn.f32 	%f53, %f51, %f52, %f50;
	ld.shared.f32 	%f54, [%r8+56];
	ld.shared.f32 	%f55, [%r9+896];
	fma.rn.f32 	%f56, %f54, %f55, %f53;
	ld.shared.f32 	%f57, [%r8+60];
	ld.shared.f32 	%f58, [%r9+960];
	fma.rn.f32 	%f62, %f57, %f58, %f56;
	bar.sync 	0;
	add.s32 	%r47, %r47, 1;
	setp.ne.s32 	%p6, %r47, 0;
	add.s32 	%r46, %r46, %r12;
	add.s32 	%r45, %r45, 16;
	add.s32 	%r44, %r44, 16;
	add.s32 	%r43, %r43, 16;
	@%p6 bra 	$L__BB3_2;
$L__BB3_7:
	max.s32 	%r41, %r2, %r5;
	setp.ge.s32 	%p7, %r41, %r24;
	@%p7 bra 	$L__BB3_9;
	mad.lo.s32 	%r42, %r24, %r2, %r5;
	cvta.to.global.u64 	%rd10, %rd6;
	mul.wide.s32 	%rd11, %r42, 4;
	add.s64 	%rd12, %rd10, %rd11;
	st.global.f32 	[%rd12], %f62;
$L__BB3_9:
	ret;

}
	// .globl	_Z20singleMatMul_param_kILi32EEvPfS0_S0_i
.visible .entry _Z20singleMatMul_param_kILi32EEvPfS0_S0_i(
	.param .u64 .ptr .align 1 _Z20singleMatMul_param_kILi32EEvPfS0_S0_i_param_0,
	.param .u64 .ptr .align 1 _Z20singleMatMul_param_kILi32EEvPfS0_S0_i_param_1,
	.param .u64 .ptr .align 1 _Z20singleMatMul_param_kILi32EEvPfS0_S0_i_param_2,
	.param .u32 _Z20singleMatMul_param_kILi32EEvPfS0_S0_i_param_3
)
{
	.reg .pred 	%p<8>;
	.reg .b32 	%r<48>;
	.reg .b32 	%f<111>;
	.reg .b64 	%rd<13>;
	// demoted variable
	.shared .align 4 .b8 _ZZ20singleMatMul_param_kILi32EEvPfS0_S0_iE2As[4096];
	// demoted variable
	.shared .align 4 .b8 _ZZ20singleMatMul_param_kILi32EEvPfS0_S0_iE2Bs[4096];
	ld.param.u64 	%rd4, [_Z20singleMatMul_param_kILi32EEvPfS0_S0_i_param_0];
	ld.param.u64 	%rd5, [_Z20singleMatMul_param_kILi32EEvPfS0_S0_i_param_1];
	ld.param.u64 	%rd6, [_Z20singleMatMul_param_kILi32EEvPfS0_S0_i_param_2];
	ld.param.u32 	%r24, [_Z20singleMatMul_param_kILi32EEvPfS0_S0_i_param_3];
	mov.u32 	%r25, %ctaid.x;
	shl.b32 	%r26, %r25, 5;
	mov.u32 	%r45, %tid.x;
	add.s32 	%r2, %r26, %r45;
	mov.u32 	%r27, %ctaid.y;
	shl.b32 	%r3, %r27, 5;
	mov.u32 	%r43, %tid.y;
	add.s32 	%r5, %r3, %r43;
	setp.lt.s32 	%p1, %r24, 1;
	mov.f32 	%f110, 0f00000000;
	@%p1 bra 	$L__BB4_7;
	add.s32 	%r28, %r24, 31;
	shr.u32 	%r29, %r28, 5;
	shl.b32 	%r30, %r45, 5;
	add.s32 	%r31, %r30, %r43;
	shl.b32 	%r32, %r31, 2;
	mov.u32 	%r33, _ZZ20singleMatMul_param_kILi32EEvPfS0_S0_iE2As;
	add.s32 	%r6, %r33, %r32;
	mov.u32 	%r34, _ZZ20singleMatMul_param_kILi32EEvPfS0_S0_iE2Bs;
	add.s32 	%r7, %r34, %r32;
	shl.b32 	%r35, %r45, 7;
	add.s32 	%r8, %r33, %r35;
	shl.b32 	%r36, %r43, 2;
	add.s32 	%r9, %r34, %r36;
	neg.s32 	%r47, %r29;
	mad.lo.s32 	%r37, %r45, %r24, %r43;
	add.s32 	%r46, %r37, %r3;
	shl.b32 	%r12, %r24, 5;
	mad.lo.s32 	%r44, %r24, %r2, %r43;
	cvta.to.global.u64 	%rd1, %rd4;
	cvta.to.global.u64 	%rd2, %rd5;
	mov.f32 	%f110, 0f00000000;
$L__BB4_2:
	mul.wide.s32 	%rd7, %r44, 4;
	add.s64 	%rd3, %rd1, %rd7;
	max.s32 	%r38, %r2, %r43;
	setp.ge.s32 	%p2, %r38, %r24;
	mov.f32 	%f108, 0f00000000;
	@%p2 bra 	$L__BB4_4;
	ld.global.f32 	%f108, [%rd3];
$L__BB4_4:
	setp.ge.u32 	%p3, %r5, %r24;
	st.shared.f32 	[%r6], %f108;
	setp.ge.s32 	%p4, %r45, %r24;
	mov.f32 	%f109, 0f00000000;
	or.pred  	%p5, %p4, %p3;
	@%p5 bra 	$L__BB4_6;
	mul.wide.s32 	%rd8, %r46, 4;
	add.s64 	%rd9, %rd2, %rd8;
	ld.global.f32 	%f109, [%rd9];
$L__BB4_6:
	st.shared.f32 	[%r7], %f109;
	bar.sync 	0;
	ld.shared.f32 	%f12, [%r8];
	ld.shared.f32 	%f13, [%r9];
	fma.rn.f32 	%f14, %f12, %f13, %f110;
	ld.shared.f32 	%f15, [%r8+4];
	ld.shared.f32 	%f16, [%r9+128];
	fma.rn.f32 	%f17, %f15, %f16, %f14;
	ld.shared.f32 	%f18, [%r8+8];
	ld.shared.f32 	%f19, [%r9+256];
	fma.rn.f32 	%f20, %f18, %f19, %f17;
	ld.shared.f32 	%f21, [%r8+12];
	ld.shared.f32 	%f22, [%r9+384];
	fma.rn.f32 	%f23, %f21, %f22, %f20;
	ld.shared.f32 	%f24, [%r8+16];
	ld.shared.f32 	%f25, [%r9+512];
	fma.rn.f32 	%f26, %f24, %f25, %f23;
	ld.shared.f32 	%f27, [%r8+20];
	ld.shared.f32 	%f28, [%r9+640];
	fma.rn.f32 	%f29, %f27, %f28, %f26;
	ld.shared.f32 	%f30, [%r8+24];
	ld.shared.f32 	%f31, [%r9+768];
	fma.rn.f32 	%f32, %f30, %f31, %f29;
	ld.shared.f32 	%f33, [%r8+28];
	ld.shared.f32 	%f34, [%r9+896];
	fma.rn.f32 	%f35, %f33, %f34, %f32;
	ld.shared.f32 	%f36, [%r8+32];
	ld.shared.f32 	%f37, [%r9+1024];
	fma.rn.f32 	%f38, %f36, %f37, %f35;
	ld.shared.f32 	%f39, [%r8+36];
	ld.shared.f32 	%f40, [%r9+1152];
	fma.rn.f32 	%f41, %f39, %f40, %f38;
	ld.shared.f32 	%f42, [%r8+40];
	ld.shared.f32 	%f43, [%r9+1280];
	fma.rn.f32 	%f44, %f42, %f43, %f41;
	ld.shared.f32 	%f45, [%r8+44];
	ld.shared.f32 	%f46, [%r9+1408];
	fma.rn.f32 	%f47, %f45, %f46, %f44;
	ld.shared.f32 	%f48, [%r8+48];
	ld.shared.f32 	%f49, [%r9+1536];
	fma.rn.f32 	%f50, %f48, %f49, %f47;
	ld.shared.f32 	%f51, [%r8+52];
	ld.shared.f32 	%f52, [%r9+1664];
	fma.rn.f32 	%f53, %f51, %f52, %f50;
	ld.shared.f32 	%f54, [%r8+56];
	ld.shared.f32 	%f55, [%r9+1792];
	fma.rn.f32 	%f56, %f54, %f55, %f53;
	ld.shared.f32 	%f57, [%r8+60];
	ld.shared.f32 	%f58, [%r9+1920];
	fma.rn.f32 	%f59, %f57, %f58, %f56;
	ld.shared.f32 	%f60, [%r8+64];
	ld.shared.f32 	%f61, [%r9+2048];
	fma.rn.f32 	%f62, %f60, %f61, %f59;
	ld.shared.f32 	%f63, [%r8+68];
	ld.shared.f32 	%f64, [%r9+2176];
	fma.rn.f32 	%f65, %f63, %f64, %f62;
	ld.shared.f32 	%f66, [%r8+72];
	ld.shared.f32 	%f67, [%r9+2304];
	fma.rn.f32 	%f68, %f66, %f67, %f65;
	ld.shared.f32 	%f69, [%r8+76];
	ld.shared.f32 	%f70, [%r9+2432];
	fma.rn.f32 	%f71, %f69, %f70, %f68;
	ld.shared.f32 	%f72, [%r8+80];
	ld.shared.f32 	%f73, [%r9+2560];
	fma.rn.f32 	%f74, %f72, %f73, %f71;
	ld.shared.f32 	%f75, [%r8+84];
	ld.shared.f32 	%f76, [%r9+2688];
	fma.rn.f32 	%f77, %f75, %f76, %f74;
	ld.shared.f32 	%f78, [%r8+88];
	ld.shared.f32 	%f79, [%r9+2816];
	fma.rn.f32 	%f80, %f78, %f79, %f77;
	ld.shared.f32 	%f81, [%r8+92];
	ld.shared.f32 	%f82, [%r9+2944];
	fma.rn.f32 	%f83, %f81, %f82, %f80;
	ld.shared.f32 	%f84, [%r8+96];
	ld.shared.f32 	%f85, [%r9+3072];
	fma.rn.f32 	%f86, %f84, %f85, %f83;
	ld.shared.f32 	%f87, [%r8+100];
	ld.shared.f32 	%f88, [%r9+3200];
	fma.rn.f32 	%f89, %f87, %f88, %f86;
	ld.shared.f32 	%f90, [%r8+104];
	ld.shared.f32 	%f91, [%r9+3328];
	fma.rn.f32 	%f92, %f90, %f91, %f89;
	ld.shared.f32 	%f93, [%r8+108];
	ld.shared.f32 	%f94, [%r9+3456];
	fma.rn.f32 	%f95, %f93, %f94, %f92;
	ld.shared.f32 	%f96, [%r8+112];
	ld.shared.f32 	%f97, [%r9+3584];
	fma.rn.f32 	%f98, %f96, %f97, %f95;
	ld.shared.f32 	%f99, [%r8+116];
	ld.shared.f32 	%f100, [%r9+3712];
	fma.rn.f32 	%f101, %f99, %f100, %f98;
	ld.shared.f32 	%f102, [%r8+120];
	ld.shared.f32 	%f103, [%r9+3840];
	fma.rn.f32 	%f104, %f102, %f103, %f101;
	ld.shared.f32 	%f105, [%r8+124];
	ld.shared.f32 	%f106, [%r9+3968];
	fma.rn.f32 	%f110, %f105, %f106, %f104;
	bar.sync 	0;
	add.s32 	%r47, %r47, 1;
	setp.ne.s32 	%p6, %r47, 0;
	add.s32 	%r46, %r46, %r12;
	add.s32 	%r45, %r45, 32;
	add.s32 	%r44, %r44, 32;
	add.s32 	%r43, %r43, 32;
	@%p6 bra 	$L__BB4_2;
$L__BB4_7:
	max.s32 	%r41, %r2, %r5;
	setp.ge.s32 	%p7, %r41, %r24;
	@%p7 bra 	$L__BB4_9;
	mad.lo.s32 	%r42, %r24, %r2, %r5;
	cvta.to.global.u64 	%rd10, %rd6;
	mul.wide.s32 	%rd11, %r42, 4;
	add.s64 	%rd12, %rd10, %rd11;
	st.global.f32 	[%rd12], %f110;
$L__BB4_9:
	ret;

}


// ===== COMPILED SASS (sm_100) =====

	.target	sm_100

	.elftype	@"ET_EXEC"


//--------------------- .note.nv.tkinfo           --------------------------
	.section	.note.nv.tkinfo,"",@"SHT_NOTE"
	.sectionflags	@"SHF_NOTE_NV_TKINFO"
	.tkinfo
        /*0018*/ 	.word	0x00000002
        /*0030*/ 	.string	""
        /*0030*/ 	.string	"ptxas"
        /*0030*/ 	.string	"Cuda compilation tools, release 13.0, V13.0.88"
        /*0030*/ 	.string	"Build cuda_13.0.r13.0/compiler.36424714_0"
        /*0030*/ 	.string	"-arch sm_100 -m 64 "



//--------------------- .note.nv.cuinfo           --------------------------
	.section	.note.nv.cuinfo,"",@"SHT_NOTE"
	.sectionflags	@"SHF_NOTE_NV_CUINFO"
        /*0018*/ 	.short	0x0002
        /*001a*/ 	.short	0x0064
        /*001c*/ 	.short	0x0082
	.zero		2


//--------------------- .nv.info                  --------------------------
	.section	.nv.info,"",@"SHT_CUDA_INFO"
	.align	4


	//----- nvinfo : EIATTR_REGCOUNT
	.align		4
        /*0000*/ 	.byte	0x04, 0x2f
        /*0002*/ 	.short	(.L_1 - .L_0)
	.align		4
.L_0:
        /*0004*/ 	.word	index@(_Z14singleMatMul_kPfS_S_i)
        /*0008*/ 	.word	0x00000020


	//----- nvinfo : EIATTR_FRAME_SIZE
	.align		4
.L_1:
        /*000c*/ 	.byte	0x04, 0x11
        /*000e*/ 	.short	(.L_3 - .L_2)
	.align		4
.L_2:
        /*0010*/ 	.word	index@(_Z14singleMatMul_kPfS_S_i)
        /*0014*/ 	.word	0x00000000


	//----- nvinfo : EIATTR_REGCOUNT
	.align		4
.L_3:
        /*0018*/ 	.byte	0x04, 0x2f
        /*001a*/ 	.short	(.L_5 - .L_4)
	.align		4
.L_4:
        /*001c*/ 	.word	index@(_Z20singleMatMul_param_kILi4EEvPfS0_S0_i)
        /*0020*/ 	.word	0x00000020


	//----- nvinfo : EIATTR_FRAME_SIZE
	.align		4
.L_5:
        /*0024*/ 	.byte	0x04, 0x11
        /*0026*/ 	.short	(.L_7 - .L_6)
	.align		4
.L_6:
        /*0028*/ 	.word	index@(_Z20singleMatMul_param_kILi4EEvPfS0_S0_i)
        /*002c*/ 	.word	0x00000000


	//----- nvinfo : EIATTR_REGCOUNT
	.align		4
.L_7:
        /*0030*/ 	.byte	0x04, 0x2f
        /*0032*/ 	.short	(.L_9 - .L_8)
	.align		4
.L_8:
        /*0034*/ 	.word	index@(_Z20singleMatMul_param_kILi8EEvPfS0_S0_i)
        /*0038*/ 	.word	0x00000020


	//----- nvinfo : EIATTR_FRAME_SIZE
	.align		4
.L_9:
        /*003c*/ 	.byte	0x04, 0x11
        /*003e*/ 	.short	(.L_11 - .L_10)
	.align		4
.L_10:
        /*0040*/ 	.word	index@(_Z20singleMatMul_param_kILi8EEvPfS0_S0_i)
        /*0044*/ 	.word	0x00000000


	//----- nvinfo : EIATTR_REGCOUNT
	.align		4
.L_11:
        /*0048*/ 	.byte	0x04, 0x2f
        /*004a*/ 	.short	(.L_13 - .L_12)
	.align		4
.L_12:
        /*004c*/ 	.word	index@(_Z20singleMatMul_param_kILi16EEvPfS0_S0_i)
        /*0050*/ 	.word	0x00000020


	//----- nvinfo : EIATTR_FRAME_SIZE
	.align		4
.L_13:
        /*0054*/ 	.byte	0x04, 0x11
        /*0056*/ 	.short	(.L_15 - .L_14)
	.align		4
.L_14:
        /*0058*/ 	.word	index@(_Z20singleMatMul_param_kILi16EEvPfS0_S0_i)
        /*005c*/ 	.word	0x00000000


	//----- nvinfo : EIATTR_REGCOUNT
	.align		4
.L_15:
        /*0060*/ 	.byte	0x04, 0x2f
        /*0062*/ 	.short	(.L_17 - .L_16)
	.align		4
.L_16:
        /*0064*/ 	.word	index@(_Z20singleMatMul_param_kILi32EEvPfS0_S0_i)
        /*0068*/ 	.word	0x00000020


	//----- nvinfo : EIATTR_FRAME_SIZE
	.align		4
.L_17:
        /*006c*/ 	.byte	0x04, 0x11
        /*006e*/ 	.short	(.L_19 - .L_18)
	.align		4
.L_18:
        /*0070*/ 	.word	index@(_Z20singleMatMul_param_kILi32EEvPfS0_S0_i)
        /*0074*/ 	.word	0x00000000


	//----- nvinfo : EIATTR_MIN_STACK_SIZE
	.align		4
.L_19:
        /*0078*/ 	.byte	0x04, 0x12
        /*007a*/ 	.short	(.L_21 - .L_20)
	.align		4
.L_20:
        /*007c*/ 	.word	index@(_Z20singleMatMul_param_kILi32EEvPfS0_S0_i)
        /*0080*/ 	.word	0x00000000


	//----- nvinfo : EIATTR_MIN_STACK_SIZE
	.align		4
.L_21:
        /*0084*/ 	.byte	0x04, 0x12
        /*0086*/ 	.short	(.L_23 - .L_22)
	.align		4
.L_22:
        /*0088*/ 	.word	index@(_Z20singleMatMul_param_kILi16EEvPfS0_S0_i)
        /*008c*/ 	.word	0x00000000


	//----- nvinfo : EIATTR_MIN_STACK_SIZE
	.align		4
.L_23:
        /*0090*/ 	.byte	0x04, 0x12
        /*0092*/ 	.short	(.L_25 - .L_24)
	.align		4
.L_24:
        /*0094*/ 	.word	index@(_Z20singleMatMul_param_kILi8EEvPfS0_S0_i)
        /*0098*/ 	.word	0x00000000


	//----- nvinfo : EIATTR_MIN_STACK_SIZE
	.align		4
.L_25:
        /*009c*/ 	.byte	0x04, 0x12
        /*009e*/ 	.short	(.L_27 - .L_26)
	.align		4
.L_26:
        /*00a0*/ 	.word	index@(_Z20singleMatMul_param_kILi4EEvPfS0_S0_i)
        /*00a4*/ 	.word	0x00000000


	//----- nvinfo : EIATTR_MIN_STACK_SIZE
	.align		4
.L_27:
        /*00a8*/ 	.byte	0x04, 0x12
        /*00aa*/ 	.short	(.L_29 - .L_28)
	.align		4
.L_28:
        /*00ac*/ 	.word	index@(_Z14singleMatMul_kPfS_S_i)
        /*00b0*/ 	.word	0x00000000
.L_29:


//--------------------- .nv.compat                --------------------------
	.section	.nv.compat,"",@"SHT_CUDA_COMPAT_INFO"
	.align	4
        /*0000*/ 	.byte	0x02, 0x09, 0x00, 0x00, 0x02, 0x02, 0x01, 0x00, 0x02, 0x05, 0x05, 0x00, 0x03, 0x07, 0x01, 0x01
        /*0010*/ 	.byte	0x02, 0x03, 0x00, 0x00, 0x02, 0x06, 0x01, 0x00, 0x04, 0x0b, 0x08, 0x00, 0x09, 0x00, 0x00, 0x00
        /*0020*/ 	.byte	0x00, 0x00, 0x00, 0x00


//--------------------- .nv.info._Z20singleMatMul_param_kILi32EEvPfS0_S0_i --------------------------
	.section	.nv.info._Z20singleMatMul_param_kILi32EEvPfS0_S0_i,"",@"SHT_CUDA_INFO"
	.sectionflags	@""
	.align	4


	//----- nvinfo : EIATTR_CUDA_API_VERSION
	.align		4
        /*0000*/ 	.byte	0x04, 0x37
        /*0002*/ 	.short	(.L_31 - .L_30)
.L_30:
        /*0004*/ 	.word	0x00000082


	//----- nvinfo : EIATTR_KPARAM_INFO
	.align		4
.L_31:
        /*0008*/ 	.byte	0x04, 0x17
        /*000a*/ 	.short	(.L_33 - .L_32)
.L_32:
        /*000c*/ 	.word	0x00000000
        /*0010*/ 	.short	0x0003
        /*0012*/ 	.short	0x0018
        /*0014*/ 	.byte	0x00, 0xf0, 0x11, 0x00


	//----- nvinfo : EIATTR_KPARAM_INFO
	.align		4
.L_33:
        /*0018*/ 	.byte	0x04, 0x17
        /*001a*/ 	.short	(.L_35 - .L_34)
.L_34:
        /*001c*/ 	.word	0x00000000
        /*0020*/ 	.short	0x0002
        /*0022*/ 	.short	0x0010
        /*0024*/ 	.byte	0x00, 0xf5, 0x21, 0x00


	//----- nvinfo : EIATTR_KPARAM_INFO
	.align		4
.L_35:
        /*0028*/ 	.byte	0x04, 0x17
        /*002a*/ 	.short	(.L_37 - .L_36)
.L_36:
        /*002c*/ 	.word	0x00000000
        /*0030*/ 	.short	0x0001
        /*0032*/ 	.short	0x0008
        /*0034*/ 	.byte	0x00, 0xf5, 0x21, 0x00


	//----- nvinfo : EIATTR_KPARAM_INFO
	.align		4
.L_37:
        /*0038*/ 	.byte	0x04, 0x17
        /*003a*/ 	.short	(.L_39 - .L_38)
.L_38:
        /*003c*/ 	.word	0x00000000
        /*0040*/ 	.short	0x0000
        /*0042*/ 	.short	0x0000
        /*0044*/ 	.byte	0x00, 0xf5, 0x21, 0x00


	//----- nvinfo : EIATTR_SPARSE_MMA_MASK
	.align		4
.L_39:
        /*0048*/ 	.byte	0x03, 0x50
        /*004a*/ 	.short	0x0000


	//----- nvinfo : EIATTR_MAXREG_COUNT
	.align		4
        /*004c*/ 	.byte	0x03, 0x1b
        /*004e*/ 	.short	0x00ff


	//----- nvinfo : EIATTR_NUM_BARRIERS
	.align		4
        /*0050*/ 	.byte	0x02, 0x4c
        /*0052*/ 	.byte	0x01
	.zero		1


	//----- nvinfo : EIATTR_MERCURY_ISA_VERSION
	.align		4
        /*0054*/ 	.byte	0x03, 0x5f
        /*0056*/ 	.short	0x0101


	//----- nvinfo : EIATTR_VRC_CTA_INIT_COUNT
	.align		4
        /*0058*/ 	.byte	0x02, 0x4a
	.zero		1
	.zero		1


	//----- nvinfo : EIATTR_EXIT_INSTR_OFFSETS
	.align		4
        /*005c*/ 	.byte	0x04, 0x1c
        /*005e*/ 	.short	(.L_41 - .L_40)


	//   ....[0]....
.L_40:
        /*0060*/ 	.word	0x00000810


	//   ....[1]....
        /*0064*/ 	.word	0x00000860


	//----- nvinfo : EIATTR_CBANK_PARAM_SIZE
	.align		4
.L_41:
        /*0068*/ 	.byte	0x03, 0x19
        /*006a*/ 	.short	0x001c


	//----- nvinfo : EIATTR_PARAM_CBANK
	.align		4
        /*006c*/ 	.byte	0x04, 0x0a
        /*006e*/ 	.short	(.L_43 - .L_42)
	.align		4
.L_42:
        /*0070*/ 	.word	index@(.nv.constant0._Z20singleMatMul_param_kILi32EEvPfS0_S0_i)
        /*0074*/ 	.short	0x0380
        /*0076*/ 	.short	0x001c


	//----- nvinfo : EIATTR_SW_WAR
	.align		4
.L_43:
        /*0078*/ 	.byte	0x04, 0x36
        /*007a*/ 	.short	(.L_45 - .L_44)
.L_44:
        /*007c*/ 	.word	0x00000008
.L_45:


//--------------------- .nv.info._Z20singleMatMul_param_kILi16EEvPfS0_S0_i --------------------------
	.section	.nv.info._Z20singleMatMul_param_kILi16EEvPfS0_S0_i,"",@"SHT_CUDA_INFO"
	.sectionflags	@""
	.align	4


	//----- nvinfo : EIATTR_CUDA_API_VERSION
	.align		4
        /*0000*/ 	.byte	0x04, 0x37
        /*0002*/ 	.short	(.L_47 - .L_46)
.L_46:
        /*0004*/ 	.word	0x00000082


	//----- nvinfo : EIATTR_KPARAM_INFO
	.align		4
.L_47:
        /*0008*/ 	.byte	0x04, 0x17
        /*000a*/ 	.short	(.L_49 - .L_48)
.L_48:
        /*000c*/ 	.word	0x00000000
        /*0010*/ 	.short	0x0003
        /*0012*/ 	.short	0x0018
        /*0014*/ 	.byte	0x00, 0xf0, 0x11, 0x00


	//----- nvinfo : EIATTR_KPARAM_INFO
	.align		4
.L_49:
        /*0018*/ 	.byte	0x04, 0x17
        /*001a*/ 	.short	(.L_51 - .L_50)
.L_50:
        /*001c*/ 	.word	0x00000000
        /*0020*/ 	.short	0x0002
        /*0022*/ 	.short	0x0010
        /*0024*/ 	.byte	0x00, 0xf5, 0x21, 0x00


	//----- nvinfo : EIATTR_KPARAM_INFO
	.align		4
.L_51:
        /*0028*/ 	.byte	0x04, 0x17
        /*002a*/ 	.short	(.L_53 - .L_52)
.L_52:
        /*002c*/ 	.word	0x00000000
        /*0030*/ 	.short	0x0001
        /*0032*/ 	.short	0x0008
        /*0034*/ 	.byte	0x00, 0xf5, 0x21, 0x00


	//----- nvinfo : EIATTR_KPARAM_INFO
	.align		4
.L_53:
        /*0038*/ 	.byte	0x04, 0x17
        /*003a*/ 	.short	(.L_55 - .L_54)
.L_54:
        /*003c*/ 	.word	0x00000000
        /*0040*/ 	.short	0x0000
        /*0042*/ 	.short	0x0000
        /*0044*/ 	.byte	0x00, 0xf5, 0x21, 0x00


	//----- nvinfo : EIATTR_SPARSE_MMA_MASK
	.align		4
.L_55:
        /*0048*/ 	.byte	0x03, 0x50
        /*004a*/ 	.short	0x0000


	//----- nvinfo : EIATTR_MAXREG_COUNT
	.align		4
        /*004c*/ 	.byte	0x03, 0x1b
        /*004e*/ 	.short	0x00ff


	//----- nvinfo : EIATTR_NUM_BARRIERS
	.align		4
        /*0050*/ 	.byte	0x02, 0x4c
        /*0052*/ 	.byte	0x01
	.zero		1


	//----- nvinfo : EIATTR_MERCURY_ISA_VERSION
	.align		4
        /*0054*/ 	.byte	0x03, 0x5f
        /*0056*/ 	.short	0x0101


	//----- nvinfo : EIATTR_VRC_CTA_INIT_COUNT
	.align		4
        /*0058*/ 	.byte	0x02, 0x4a
	.zero		1
	.zero		1


	//----- nvinfo : EIATTR_EXIT_INSTR_OFFSETS
	.align		4
        /*005c*/ 	.byte	0x04, 0x1c
        /*005e*/ 	.short	(.L_57 - .L_56)


	//   ....[0]....
.L_56:
        /*0060*/ 	.word	0x000005d0


	//   ....[1]....
        /*0064*/ 	.word	0x00000620


	//----- nvinfo : EIATTR_CBANK_PARAM_SIZE
	.align		4
.L_57:
        /*0068*/ 	.byte	0x03, 0x19
        /*006a*/ 	.short	0x001c


	//----- nvinfo : EIATTR_PARAM_CBANK
	.align		4
        /*006c*/ 	.byte	0x04, 0x0a
        /*006e*/ 	.short	(.L_59 - .L_58)
	.align		4
.L_58:
        /*0070*/ 	.word	index@(.nv.constant0._Z20singleMatMul_param_kILi16EEvPfS0_S0_i)
        /*0074*/ 	.short	0x0380
        /*0076*/ 	.short	0x001c


	//----- nvinfo : EIATTR_SW_WAR
	.align		4
.L_59:
        /*0078*/ 	.byte	0x04, 0x36
        /*007a*/ 	.short	(.L_61 - .L_60)
.L_60:
        /*007c*/ 	.word	0x00000008
.L_61:


//--------------------- .nv.info._Z20singleMatMul_param_kILi8EEvPfS0_S0_i --------------------------
	.section	.nv.info._Z20singleMatMul_param_kILi8EEvPfS0_S0_i,"",@"SHT_CUDA_INFO"
	.sectionflags	@""
	.align	4


	//----- nvinfo : EIATTR_CUDA_API_VERSION
	.align		4
        /*0000*/ 	.byte	0x04, 0x37
        /*0002*/ 	.short	(.L_63 - .L_62)
.L_62:
        /*0004*/ 	.word	0x00000082


	//----- nvinfo : EIATTR_KPARAM_INFO
	.align		4
.L_63:
        /*0008*/ 	.byte	0x04, 0x17
        /*000a*/ 	.short	(.L_65 - .L_64)
.L_64:
        /*000c*/ 	.word	0x00000000
        /*0010*/ 	.short	0x0003
        /*0012*/ 	.short	0x0018
        /*0014*/ 	.byte	0x00, 0xf0, 0x11, 0x00


	//----- nvinfo : EIATTR_KPARAM_INFO
	.align		4
.L_65:
        /*0018*/ 	.byte	0x04, 0x17
        /*001a*/ 	.short	(.L_67 - .L_66)
.L_66:
        /*001c*/ 	.word	0x00000000
        /*0020*/ 	.short	0x0002
        /*0022*/ 	.short	0x0010
        /*0024*/ 	.byte	0x00, 0xf5, 0x21, 0x00


	//----- nvinfo : EIATTR_KPARAM_INFO
	.align		4
.L_67:
        /*0028*/ 	.byte	0x04, 0x17
        /*002a*/ 	.short	(.L_69 - .L_68)
.L_68:
        /*002c*/ 	.word	0x00000000
        /*0030*/ 	.short	0x0001
        /*0032*/ 	.short	0x0008
        /*0034*/ 	.byte	0x00, 0xf5, 0x21, 0x00


	//----- nvinfo : EIATTR_KPARAM_INFO
	.align		4
.L_69:
        /*0038*/ 	.byte	0x04, 0x17
        /*003a*/ 	.short	(.L_71 - .L_70)
.L_70:
        /*003c*/ 	.word	0x00000000
        /*0040*/ 	.short	0x0000
        /*0042*/ 	.short	0x0000
        /*0044*/ 	.byte	0x00, 0xf5, 0x21, 0x00


	//----- nvinfo : EIATTR_SPARSE_MMA_MASK
	.align		4
.L_71:
        /*0048*/ 	.byte	0x03, 0x50
        /*004a*/ 	.short	0x0000


	//----- nvinfo : EIATTR_MAXREG_COUNT
	.align		4
        /*004c*/ 	.byte	0x03, 0x1b
        /*004e*/ 	.short	0x00ff


	//----- nvinfo : EIATTR_NUM_BARRIERS
	.align		4
        /*0050*/ 	.byte	0x02, 0x4c
        /*0052*/ 	.byte	0x01
	.zero		1


	//----- nvinfo : EIATTR_MERCURY_ISA_VERSION
	.align		4
        /*0054*/ 	.byte	0x03, 0x5f
        /*0056*/ 	.short	0x0101


	//----- nvinfo : EIATTR_VRC_CTA_INIT_COUNT
	.align		4
        /*0058*/ 	.byte	0x02, 0x4a
	.zero		1
	.zero		1


	//----- nvinfo : EIATTR_EXIT_INSTR_OFFSETS
	.align		4
        /*005c*/ 	.byte	0x04, 0x1c
        /*005e*/ 	.short	(.L_73 - .L_72)


	//   ....[0]....
.L_72:
        /*0060*/ 	.word	0x000009e0


	//   ....[1]....
        /*0064*/ 	.word	0x00000a30


	//----- nvinfo : EIATTR_CBANK_PARAM_SIZE
	.align		4
.L_73:
        /*0068*/ 	.byte	0x03, 0x19
        /*006a*/ 	.short	0x001c


	//----- nvinfo : EIATTR_PARAM_CBANK
	.align		4
        /*006c*/ 	.byte	0x04, 0x0a
        /*006e*/ 	.short	(.L_75 - .L_74)
	.align		4
.L_74:
        /*0070*/ 	.word	index@(.nv.constant0._Z20singleMatMul_param_kILi8EEvPfS0_S0_i)
        /*0074*/ 	.short	0x0380
        /*0076*/ 	.short	0x001c


	//----- nvinfo : EIATTR_SW_WAR
	.align		4
.L_75:
        /*0078*/ 	.byte	0x04, 0x36
        /*007a*/ 	.short	(.L_77 - .L_76)
.L_76:
        /*007c*/ 	.word	0x00000008
.L_77:


//--------------------- .nv.info._Z20singleMatMul_param_kILi4EEvPfS0_S0_i --------------------------
	.section	.nv.info._Z20singleMatMul_param_kILi4EEvPfS0_S0_i,"",@"SHT_CUDA_INFO"
	.sectionflags	@""
	.align	4


	//----- nvinfo : EIATTR_CUDA_API_VERSION
	.align		4
        /*0000*/ 	.byte	0x04, 0x37
        /*0002*/ 	.short	(.L_79 - .L_78)
.L_78:
        /*0004*/ 	.word	0x00000082


	//----- nvinfo : EIATTR_KPARAM_INFO
	.align		4
.L_79:
        /*0008*/ 	.byte	0x04, 0x17
        /*000a*/ 	.short	(.L_81 - .L_80)
.L_80:
        /*000c*/ 	.word	0x00000000
        /*0010*/ 	.short	0x0003
        /*0012*/ 	.short	0x0018
        /*0014*/ 	.byte	0x00, 0xf0, 0x11, 0x00


	//----- nvinfo : EIATTR_KPARAM_INFO
	.align		4
.L_81:
        /*0018*/ 	.byte	0x04, 0x17
        /*001a*/ 	.short	(.L_83 - .L_82)
.L_82:
        /*001c*/ 	.word	0x00000000
        /*0020*/ 	.short	0x0002
        /*0022*/ 	.short	0x0010
        /*0024*/ 	.byte	0x00, 0xf5, 0x21, 0x00


	//----- nvinfo : EIATTR_KPARAM_INFO
	.align		4
.L_83:
        /*0028*/ 	.byte	0x04, 0x17
        /*002a*/ 	.short	(.L_85 - .L_84)
.L_84:
        /*002c*/ 	.word	0x00000000
        /*0030*/ 	.short	0x0001
        /*0032*/ 	.short	0x0008
        /*0034*/ 	.byte	0x00, 0xf5, 0x21, 0x00


	//----- nvinfo : EIATTR_KPARAM_INFO
	.align		4
.L_85:
        /*0038*/ 	.byte	0x04, 0x17
        /*003a*/ 	.short	(.L_87 - .L_86)
.L_86:
        /*003c*/ 	.word	0x00000000
        /*0040*/ 	.short	0x0000
        /*0042*/ 	.short	0x0000
        /*0044*/ 	.byte	0x00, 0xf5, 0x21, 0x00


	//----- nvinfo : EIATTR_SPARSE_MMA_MASK
	.align		4
.L_87:
        /*0048*/ 	.byte	0x03, 0x50
        /*004a*/ 	.short	0x0000


	//----- nvinfo : EIATTR_MAXREG_COUNT
	.align		4
        /*004c*/ 	.byte	0x03, 0x1b
        /*004e*/ 	.short	0x00ff


	//----- nvinfo : EIATTR_NUM_BARRIERS
	.align		4
        /*0050*/ 	.byte	0x02, 0x4c
        /*0052*/ 	.byte	0x01
	.zero		1


	//----- nvinfo : EIATTR_MERCURY_ISA_VERSION
	.align		4
        /*0054*/ 	.byte	0x03, 0x5f
        /*0056*/ 	.short	0x0101


	//----- nvinfo : EIATTR_VRC_CTA_INIT_COUNT
	.align		4
        /*0058*/ 	.byte	0x02, 0x4a
	.zero		1
	.zero		1


	//----- nvinfo : EIATTR_EXIT_INSTR_OFFSETS
	.align		4
        /*005c*/ 	.byte	0x04, 0x1c
        /*005e*/ 	.short	(.L_89 - .L_88)


	//   ....[0]....
.L_88:
        /*0060*/ 	.word	0x00000820


	//   ....[1]....
        /*0064*/ 	.word	0x00000870


	//----- nvinfo : EIATTR_CBANK_PARAM_SIZE
	.align		4
.L_89:
        /*0068*/ 	.byte	0x03, 0x19
        /*006a*/ 	.short	0x001c


	//----- nvinfo : EIATTR_PARAM_CBANK
	.align		4
        /*006c*/ 	.byte	0x04, 0x0a
        /*006e*/ 	.short	(.L_91 - .L_90)
	.align		4
.L_90:
        /*0070*/ 	.word	index@(.nv.constant0._Z20singleMatMul_param_kILi4EEvPfS0_S0_i)
        /*0074*/ 	.short	0x0380
        /*0076*/ 	.short	0x001c


	//----- nvinfo : EIATTR_SW_WAR
	.align		4
.L_91:
        /*0078*/ 	.byte	0x04, 0x36
        /*007a*/ 	.short	(.L_93 - .L_92)
.L_92:
        /*007c*/ 	.word	0x00000008
.L_93:


//--------------------- .nv.info._Z14singleMatMul_kPfS_S_i --------------------------
	.section	.nv.info._Z14singleMatMul_kPfS_S_i,"",@"SHT_CUDA_INFO"
	.sectionflags	@""
	.align	4


	//----- nvinfo : EIATTR_CUDA_API_VERSION
	.align		4
        /*0000*/ 	.byte	0x04, 0x37
        /*0002*/ 	.short	(.L_95 - .L_94)
.L_94:
        /*0004*/ 	.word	0x00000082


	//----- nvinfo : EIATTR_KPARAM_INFO
	.align		4
.L_95:
        /*0008*/ 	.byte	0x04, 0x17
        /*000a*/ 	.short	(.L_97 - .L_96)
.L_96:
        /*000c*/ 	.word	0x00000000
        /*0010*/ 	.short	0x0003
        /*0012*/ 	.short	0x0018
        /*0014*/ 	.byte	0x00, 0xf0, 0x11, 0x00


	//----- nvinfo : EIATTR_KPARAM_INFO
	.align		4
.L_97:
        /*0018*/ 	.byte	0x04, 0x17
        /*001a*/ 	.short	(.L_99 - .L_98)
.L_98:
        /*001c*/ 	.word	0x00000000
        /*0020*/ 	.short	0x0002
        /*0022*/ 	.short	0x0010
        /*0024*/ 	.byte	0x00, 0xf5, 0x21, 0x00


	//----- nvinfo : EIATTR_KPARAM_INFO
	.align		4
.L_99:
        /*0028*/ 	.byte	0x04, 0x17
        /*002a*/ 	.short	(.L_101 - .L_100)
.L_100:
        /*002c*/ 	.word	0x00000000
        /*0030*/ 	.short	0x0001
        /*0032*/ 	.short	0x0008
        /*0034*/ 	.byte	0x00, 0xf5, 0x21, 0x00


	//----- nvinfo : EIATTR_KPARAM_INFO
	.align		4
.L_101:
        /*0038*/ 	.byte	0x04, 0x17
        /*003a*/ 	.short	(.L_103 - .L_102)
.L_102:
        /*003c*/ 	.word	0x00000000
        /*0040*/ 	.short	0x0000
        /*0042*/ 	.short	0x0000
        /*0044*/ 	.byte	0x00, 0xf5, 0x21, 0x00


	//----- nvinfo : EIATTR_SPARSE_MMA_MASK
	.align		4
.L_103:
        /*0048*/ 	.byte	0x03, 0x50
        /*004a*/ 	.short	0x0000


	//----- nvinfo : EIATTR_MAXREG_COUNT
	.align		4
        /*004c*/ 	.byte	0x03, 0x1b
        /*004e*/ 	.short	0x00ff


	//----- nvinfo : EIATTR_NUM_BARRIERS
	.align		4
        /*0050*/ 	.byte	0x02, 0x4c
        /*0052*/ 	.byte	0x01
	.zero		1


	//----- nvinfo : EIATTR_MERCURY_ISA_VERSION
	.align		4
        /*0054*/ 	.byte	0x03, 0x5f
        /*0056*/ 	.short	0x0101


	//----- nvinfo : EIATTR_VRC_CTA_INIT_COUNT
	.align		4
        /*0058*/ 	.byte	0x02, 0x4a
	.zero		1
	.zero		1


	//----- nvinfo : EIATTR_EXIT_INSTR_OFFSETS
	.align		4
        /*005c*/ 	.byte	0x04, 0x1c
        /*005e*/ 	.short	(.L_105 - .L_104)


	//   ....[0]....
.L_104:
        /*0060*/ 	.word	0x000005d0


	//   ....[1]....
        /*0064*/ 	.word	0x00000620


	//----- nvinfo : EIATTR_CBANK_PARAM_SIZE
	.align		4
.L_105:
        /*0068*/ 	.byte	0x03, 0x19
        /*006a*/ 	.short	0x001c


	//----- nvinfo : EIATTR_PARAM_CBANK
	.align		4
        /*006c*/ 	.byte	0x04, 0x0a
        /*006e*/ 	.short	(.L_107 - .L_106)
	.align		4
.L_106:
        /*0070*/ 	.word	index@(.nv.constant0._Z14singleMatMul_kPfS_S_i)
        /*0074*/ 	.short	0x0380
        /*0076*/ 	.short	0x001c


	//----- nvinfo : EIATTR_SW_WAR
	.align		4
.L_107:
        /*0078*/ 	.byte	0x04, 0x36
        /*007a*/ 	.short	(.L_109 - .L_108)
.L_108:
        /*007c*/ 	.word	0x00000008
.L_109:


//--------------------- .nv.callgraph             --------------------------
	.section	.nv.callgraph,"",@"SHT_CUDA_CALLGRAPH"
	.align	4
	.sectionentsize	8
	.align		4
        /*0000*/ 	.word	0x00000000
	.align		4
        /*0004*/ 	.word	0xffffffff
	.align		4
        /*0008*/ 	.word	0x00000000
	.align		4
        /*000c*/ 	.word	0xfffffffe
	.align		4
        /*0010*/ 	.word	0x00000000
	.align		4
        /*0014*/ 	.word	0xfffffffd
	.align		4
        /*0018*/ 	.word	0x00000000
	.align		4
        /*001c*/ 	.word	0xfffffffc


//--------------------- .text._Z20singleMatMul_param_kILi32EEvPfS0_S0_i --------------------------
	.section	.text._Z20singleMatMul_param_kILi32EEvPfS0_S0_i,"ax",@progbits
	.align	128
        .global         _Z20singleMatMul_param_kILi32EEvPfS0_S0_i
        .type           _Z20singleMatMul_param_kILi32EEvPfS0_S0_i,@function
        .size           _Z20singleMatMul_param_kILi32EEvPfS0_S0_i,(.L_x_17 - _Z20singleMatMul_param_kILi32EEvPfS0_S0_i)
        .other          _Z20singleMatMul_param_kILi32EEvPfS0_S0_i,@"STO_CUDA_ENTRY STV_DEFAULT"
_Z20singleMatMul_param_kILi32EEvPfS0_S0_i:
.text._Z20singleMatMul_param_kILi32EEvPfS0_S0_i:
[----:B------:R-:W-:Y:S01]  /*0000*/  LDC R1, c[0x0][0x37c] ;  /* 0x0000df00ff017b82 */ /* 0x000fe20000000800 */
[----:B------:R-:W0:Y:S01]  /*0010*/  LDCU UR4, c[0x0][0x398] ;  /* 0x00007300ff0477ac */ /* 0x000e220008000800 */
[----:B------:R-:W1:Y:S01]  /*0020*/  S2R R20, SR_CTAID.X ;  /* 0x0000000000147919 */ /* 0x000e620000002500 */
[----:B------:R-:W-:Y:S01]  /*0030*/  HFMA2 R25, -RZ, RZ, 0, 0 ;  /* 0x00000000ff197431 */ /* 0x000fe200000001ff */
[----:B------:R-:W2:Y:S01]  /*0040*/  LDCU.64 UR8, c[0x0][0x358] ;  /* 0x00006b00ff0877ac */ /* 0x000ea20008000a00 */
[----:B------:R-:W1:Y:S01]  /*0050*/  S2R R18, SR_TID.X ;  /* 0x0000000000127919 */ /* 0x000e620000002100 */
[----:B------:R-:W3:Y:S01]  /*0060*/  S2R R4, SR_CTAID.Y ;  /* 0x0000000000047919 */ /* 0x000ee20000002600 */
[----:B------:R-:W3:Y:S01]  /*0070*/  S2R R19, SR_TID.Y ;  /* 0x0000000000137919 */ /* 0x000ee20000002200 */
[----:B0-----:R-:W-:-:S04]  /*0080*/  MOV R6, UR4 ;  /* 0x0000000400067c02 */ /* 0x001fc80008000f00 */
[----:B------:R-:W-:Y:S02]  /*0090*/  ISETP.GE.AND P0, PT, R6, 0x1, PT ;  /* 0x000000010600780c */ /* 0x000fe40003f06270 */
[----:B-1----:R-:W-:Y:S02]  /*00a0*/  LEA R20, R20, R18, 0x5 ;  /* 0x0000001214147211 */ /* 0x002fe400078e28ff */
[----:B---3--:R-:W-:-:S09]  /*00b0*/  LEA R21, R4, R19, 0x5 ;  /* 0x0000001304157211 */ /* 0x008fd200078e28ff */
[----:B--2---:R-:W-:Y:S05]  /*00c0*/  @!P0 BRA `(.L_x_0) ;  /* 0x0000000400c88947 */ /* 0x004fea0003800000 */
[----:B------:R-:W0:Y:S01]  /*00d0*/  S2UR UR6, SR_CgaCtaId ;  /* 0x00000000000679c3 */ /* 0x000e220000008800 */
[----:B------:R-:W-:Y:S01]  /*00e0*/  UMOV UR4, 0x400 ;  /* 0x0000040000047882 */ /* 0x000fe20000000000 */
[-CC-:B------:R-:W-:Y:S01]  /*00f0*/  IMAD R17, R18, R6.reuse, R19.reuse ;  /* 0x0000000612117224 */ /* 0x180fe200078e0213 */
[----:B------:R-:W-:Y:S01]  /*0100*/  UIADD3 UR5, UPT, UPT, UR4, 0x1000, URZ ;  /* 0x0000100004057890 */ /* 0x000fe2000fffe0ff */
[----:B------:R-:W-:Y:S01]  /*0110*/  IADD3 R2, PT, PT, R6, 0x1f, RZ ;  /* 0x0000001f06027810 */ /* 0x000fe20007ffe0ff */
[----:B------:R-:W-:Y:S01]  /*0120*/  IMAD R7, R20, R6, R19 ;  /* 0x0000000614077224 */ /* 0x000fe200078e0213 */
[----:B------:R-:W-:Y:S02]  /*0130*/  MOV R25, RZ ;  /* 0x000000ff00197202 */ /* 0x000fe40000000f00 */
[----:B------:R-:W1:Y:S01]  /*0140*/  LDC R0, c[0x0][0x398] ;  /* 0x0000e600ff007b82 */ /* 0x000e620000000800 */
[----:B------:R-:W-:Y:S02]  /*0150*/  LEA R17, R4, R17, 0x5 ;  /* 0x0000001104117211 */ /* 0x000fe400078e28ff */
[----:B------:R-:W-:-:S02]  /*0160*/  SHF.R.U32.HI R2, RZ, 0x5, R2 ;  /* 0x00000005ff027819 */ /* 0x000fc40000011602 */
[----:B------:R-:W-:Y:S02]  /*0170*/  LEA R4, R18, R19, 0x5 ;  /* 0x0000001312047211 */ /* 0x000fe400078e28ff */
[----:B------:R-:W-:Y:S01]  /*0180*/  IADD3 R16, PT, PT, -R2, RZ, RZ ;  /* 0x000000ff02107210 */ /* 0x000fe20007ffe1ff */
[----:B------:R-:W2:Y:S01]  /*0190*/  LDC.64 R22, c[0x0][0x380] ;  /* 0x0000e000ff167b82 */ /* 0x000ea20000000a00 */
[----:B0-----:R-:W-:Y:S02]  /*01a0*/  ULEA UR4, UR6, UR4, 0x18 ;  /* 0x0000000406047291 */ /* 0x001fe4000f8ec0ff */
[----:B------:R-:W-:-:S04]  /*01b0*/  ULEA UR5, UR6, UR5, 0x18 ;  /* 0x0000000506057291 */ /* 0x000fc8000f8ec0ff */
[----:B------:R-:W-:Y:S02]  /*01c0*/  LEA R5, R4, UR4, 0x2 ;  /* 0x0000000404057c11 */ /* 0x000fe4000f8e10ff */
[----:B------:R-:W-:Y:S02]  /*01d0*/  LEA R3, R18, UR4, 0x7 ;  /* 0x0000000412037c11 */ /* 0x000fe4000f8e38ff */
[----:B------:R-:W-:Y:S02]  /*01e0*/  LEA R4, R4, UR5, 0x2 ;  /* 0x0000000504047c11 */ /* 0x000fe4000f8e10ff */
[----:B------:R-:W-:-:S07]  /*01f0*/  LEA R2, R19, UR5, 0x2 ;  /* 0x0000000513027c11 */ /* 0x000fce000f8e10ff */
.L_x_1:
[----:B-1----:R-:W-:Y:S01]  /*0200*/  MOV R6, R0 ;  /* 0x0000000000067202 */ /* 0x002fe20000000f00 */
[----:B------:R-:W-:Y:S01]  /*0210*/  HFMA2 R24, -RZ, RZ, 0, 0 ;  /* 0x00000000ff187431 */ /* 0x000fe200000001ff */
[----:B------:R-:W-:Y:S02]  /*0220*/  VIMNMX R9, PT, PT, R20, R19, !PT ;  /* 0x0000001314097248 */ /* 0x000fe40007fe0100 */
[-C--:B------:R-:W-:Y:S02]  /*0230*/  ISETP.GE.U32.AND P0, PT, R21, R6.reuse, PT ;  /* 0x000000061500720c */ /* 0x080fe40003f06070 */
[-C--:B------:R-:W-:Y:S01]  /*0240*/  ISETP.GE.AND P1, PT, R9, R6.reuse, PT ;  /* 0x000000060900720c */ /* 0x080fe20003f26270 */
[----:B--2---:R-:W-:Y:S01]  /*0250*/  IMAD.WIDE R8, R7, 0x4, R22 ;  /* 0x0000000407087825 */ /* 0x004fe200078e0216 */
[----:B------:R-:W-:Y:S02]  /*0260*/  ISETP.GE.OR P0, PT, R18, R6, P0 ;  /* 0x000000061200720c */ /* 0x000fe40000706670 */
[----:B------:R-:W-:-:S09]  /*0270*/  MOV R29, RZ ;  /* 0x000000ff001d7202 */ /* 0x000fd20000000f00 */
[----:B------:R-:W2:Y:S02]  /*0280*/  @!P1 LDG.E R24, desc[UR8][R8.64] ;  /* 0x0000000808189981 */ /* 0x000ea4000c1e1900 */
[----:B------:R-:W0:Y:S02]  /*0290*/  @!P0 LDC.64 R10, c[0x0][0x388] ;  /* 0x0000e200ff0a8b82 */ /* 0x000e240000000a00 */
[----:B0-----:R-:W-:-:S05]  /*02a0*/  @!P0 IMAD.WIDE R10, R17, 0x4, R10 ;  /* 0x00000004110a8825 */ /* 0x001fca00078e020a */
[----:B------:R-:W3:Y:S04]  /*02b0*/  @!P0 LDG.E R29, desc[UR8][R10.64] ;  /* 0x000000080a1d8981 */ /* 0x000ee8000c1e1900 */
[----:B--2---:R-:W-:Y:S04]  /*02c0*/  STS [R5], R24 ;  /* 0x0000001805007388 */ /* 0x004fe80000000800 */
[----:B---3--:R-:W-:Y:S01]  /*02d0*/  STS [R4], R29 ;  /* 0x0000001d04007388 */ /* 0x008fe20000000800 */
[----:B------:R-:W-:Y:S06]  /*02e0*/  BAR.SYNC.DEFER_BLOCKING 0x0 ;  /* 0x0000000000007b1d */ /* 0x000fec0000010000 */
[----:B------:R-:W-:Y:S04]  /*02f0*/  LDS R26, [R2] ;  /* 0x00000000021a7984 */ /* 0x000fe80000000800 */
[----:B------:R-:W0:Y:S04]  /*0300*/  LDS.128 R12, [R3] ;  /* 0x00000000030c7984 */ /* 0x000e280000000c00 */
[----:B------:R-:W1:Y:S04]  /*0310*/  LDS R28, [R2+0x80] ;  /* 0x00008000021c7984 */ /* 0x000e680000000800 */
[----:B------:R-:W2:Y:S04]  /*0320*/  LDS R27, [R2+0x100] ;  /* 0x00010000021b7984 */ /* 0x000ea80000000800 */
[----:B------:R-:W-:Y:S04]  /*0330*/  LDS.128 R8, [R3+0x10] ;  /* 0x0000100003087984 */ /* 0x000fe80000000c00 */
[----:B------:R-:W-:Y:S01]  /*0340*/  LDS R24, [R2+0x280] ;  /* 0x0002800002187984 */ /* 0x000fe20000000800 */
[----:B0-----:R-:W-:-:S03]  /*0350*/  FFMA R26, R12, R26, R25 ;  /* 0x0000001a0c1a7223 */ /* 0x001fc60000000019 */
[----:B------:R-:W0:Y:S01]  /*0360*/  LDS R12, [R2+0x180] ;  /* 0x00018000020c7984 */ /* 0x000e220000000800 */
[----:B-1----:R-:W-:-:S03]  /*0370*/  FFMA R26, R28, R13, R26 ;  /* 0x0000000d1c1a7223 */ /* 0x002fc6000000001a */
[----:B------:R-:W1:Y:S01]  /*0380*/  LDS R13, [R2+0x200] ;  /* 0x00020000020d7984 */ /* 0x000e620000000800 */
[----:B--2---:R-:W-:-:S03]  /*0390*/  FFMA R27, R27, R14, R26 ;  /* 0x0000000e1b1b7223 */ /* 0x004fc6000000001a */
[----:B------:R-:W2:Y:S01]  /*03a0*/  LDS R25, [R2+0x300] ;  /* 0x0003000002197984 */ /* 0x000ea20000000800 */
[----:B0-----:R-:W-:-:S03]  /*03b0*/  FFMA R15, R12, R15, R27 ;  /* 0x0000000f0c0f7223 */ /* 0x001fc6000000001b */
[----:B------:R-:W-:Y:S01]  /*03c0*/  LDS R27, [R2+0x400] ;  /* 0x00040000021b7984 */ /* 0x000fe20000000800 */
[----:B-1----:R-:W-:-:S03]  /*03d0*/  FFMA R13, R8, R13, R15 ;  /* 0x0000000d080d7223 */ /* 0x002fc6000000000f */
[----:B------:R-:W0:Y:S01]  /*03e0*/  LDS R8, [R2+0x380] ;  /* 0x0003800002087984 */ /* 0x000e220000000800 */
[----:B------:R-:W-:-:S03]  /*03f0*/  FFMA R26, R24, R9, R13 ;  /* 0x00000009181a7223 */ /* 0x000fc6000000000d */
[----:B------:R-:W1:Y:S04]  /*0400*/  LDS.128 R12, [R3+0x20] ;  /* 0x00002000030c7984 */ /* 0x000e680000000c00 */
[----:B------:R-:W3:Y:S01]  /*0410*/  LDS R24, [R2+0x480] ;  /* 0x0004800002187984 */ /* 0x000ee20000000800 */
[----:B--2---:R-:W-:-:S03]  /*0420*/  FFMA R9, R25, R10, R26 ;  /* 0x0000000a19097223 */ /* 0x004fc6000000001a */
[----:B------:R-:W2:Y:S01]  /*0430*/  LDS R25, [R2+0x500] ;  /* 0x0005000002197984 */ /* 0x000ea20000000800 */
[----:B0-----:R-:W-:-:S04]  /*0440*/  FFMA R9, R8, R11, R9 ;  /* 0x0000000b08097223 */ /* 0x001fc80000000009 */
[----:B-1----:R-:W-:Y:S02]  /*0450*/  FFMA R9, R12, R27, R9 ;  /* 0x0000001b0c097223 */ /* 0x002fe40000000009 */
[----:B------:R-:W0:Y:S02]  /*0460*/  LDS R12, [R2+0x580] ;  /* 0x00058000020c7984 */ /* 0x000e240000000800 */
[----:B---3--:R-:W-:Y:S02]  /*0470*/  FFMA R26, R24, R13, R9 ;  /* 0x0000000d181a7223 */ /* 0x008fe40000000009 */
[----:B------:R-:W-:Y:S04]  /*0480*/  LDS R27, [R2+0x600] ;  /* 0x00060000021b7984 */ /* 0x000fe80000000800 */
        /* <DEDUP_REMOVED lines=36> */
[----:B------:R-:W1:Y:S01]  /*06d0*/  LDS.128 R8, [R3+0x70] ;  /* 0x0000700003087984 */ /* 0x000e620000000c00 */
[----:B--2---:R-:W-:-:S03]  /*06e0*/  FFMA R25, R25, R14, R24 ;  /* 0x0000000e19197223 */ /* 0x004fc60000000018 */
[----:B------:R-:W2:Y:S04]  /*06f0*/  LDS R27, [R2+0xe80] ;  /* 0x000e8000021b7984 */ /* 0x000ea80000000800 */
[----:B------:R-:W3:Y:S04]  /*0700*/  LDS R24, [R2+0xf00] ;  /* 0x000f000002187984 */ /* 0x000ee80000000800 */
[----:B------:R-:W4:Y:S01]  /*0710*/  LDS R14, [R2+0xf80] ;  /* 0x000f8000020e7984 */ /* 0x000f220000000800 */
[----:B------:R-:W-:Y:S01]  /*0720*/  IADD3 R16, PT, PT, R16, 0x1, RZ ;  /* 0x0000000110107810 */ /* 0x000fe20007ffe0ff */
[----:B------:R-:W-:Y:S03]  /*0730*/  BAR.SYNC.DEFER_BLOCKING 0x0 ;  /* 0x0000000000007b1d */ /* 0x000fe60000010000 */
[----:B------:R-:W-:Y:S01]  /*0740*/  ISETP.NE.AND P0, PT, R16, RZ, PT ;  /* 0x000000ff1000720c */ /* 0x000fe20003f05270 */
[----:B0-----:R-:W-:-:S04]  /*0750*/  FFMA R15, R12, R15, R25 ;  /* 0x0000000f0c0f7223 */ /* 0x001fc80000000019 */
[----:B-1----:R-:W-:-:S04]  /*0760*/  FFMA R8, R8, R13, R15 ;  /* 0x0000000d08087223 */ /* 0x002fc8000000000f */
[----:B--2---:R-:W-:-:S04]  /*0770*/  FFMA R9, R27, R9, R8 ;  /* 0x000000091b097223 */ /* 0x004fc80000000008 */
[----:B---3--:R-:W-:Y:S01]  /*0780*/  FFMA R9, R24, R10, R9 ;  /* 0x0000000a18097223 */ /* 0x008fe20000000009 */
[----:B------:R-:W-:Y:S02]  /*0790*/  IADD3 R7, PT, PT, R7, 0x20, RZ ;  /* 0x0000002007077810 */ /* 0x000fe40007ffe0ff */
[----:B------:R-:W-:Y:S01]  /*07a0*/  IADD3 R19, PT, PT, R19, 0x20, RZ ;  /* 0x0000002013137810 */ /* 0x000fe20007ffe0ff */
[----:B----4-:R-:W-:Y:S01]  /*07b0*/  FFMA R25, R14, R11, R9 ;  /* 0x0000000b0e197223 */ /* 0x010fe20000000009 */
[----:B------:R-:W-:Y:S02]  /*07c0*/  IADD3 R18, PT, PT, R18, 0x20, RZ ;  /* 0x0000002012127810 */ /* 0x000fe40007ffe0ff */
[----:B------:R-:W-:Y:S01]  /*07d0*/  LEA R17, R6, R17, 0x5 ;  /* 0x0000001106117211 */ /* 0x000fe200078e28ff */
[----:B------:R-:W-:Y:S06]  /*07e0*/  @P0 BRA `(.L_x_1) ;  /* 0xfffffff800840947 */ /* 0x000fec000383ffff */
.L_x_0:
[----:B------:R-:W-:-:S04]  /*07f0*/  VIMNMX R3, PT, PT, R20, R21, !PT ;  /* 0x0000001514037248 */ /* 0x000fc80007fe0100 */
[----:B------:R-:W-:-:S13]  /*0800*/  ISETP.GE.AND P0, PT, R3, R6, PT ;  /* 0x000000060300720c */ /* 0x000fda0003f06270 */
[----:B------:R-:W-:Y:S05]  /*0810*/  @P0 EXIT ;  /* 0x000000000000094d */ /* 0x000fea0003800000 */
[----:B------:R-:W0:Y:S01]  /*0820*/  LDC.64 R2, c[0x0][0x390] ;  /* 0x0000e400ff027b82 */ /* 0x000e220000000a00 */
[----:B------:R-:W-:-:S04]  /*0830*/  IMAD R21, R20, R6, R21 ;  /* 0x0000000614157224 */ /* 0x000fc800078e0215 */
[----:B0-----:R-:W-:-:S05]  /*0840*/  IMAD.WIDE R2, R21, 0x4, R2 ;  /* 0x0000000415027825 */ /* 0x001fca00078e0202 */
[----:B------:R-:W-:Y:S01]  /*0850*/  STG.E desc[UR8][R2.64], R25 ;  /* 0x0000001902007986 */ /* 0x000fe2000c101908 */
[----:B------:R-:W-:Y:S05]  /*0860*/  EXIT ;  /* 0x000000000000794d */ /* 0x000fea0003800000 */
.L_x_2:
[----:B------:R-:W-:-:S00]  /*0870*/  BRA `(.L_x_2) ;  /* 0xfffffffc00fc7947 */ /* 0x000fc0000383ffff */
[----:B------:R-:W-:-:S00]  /*0880*/  NOP ;  /* 0x0000000000007918 */ /* 0x000fc00000000000 */
[----:B------:R-:W-:-:S00]  /*0890*/  NOP ;  /* 0x0000000000007918 */ /* 0x000fc00000000000 */
[----:B------:R-:W-:-:S00]  /*08a0*/  NOP ;  /* 0x0000000000007918 */ /* 0x000fc00000000000 */
[----:B------:R-:W-:-:S00]  /*08b0*/  NOP ;  /* 0x0000000000007918 */ /* 0x000fc00000000000 */
[----:B------:R-:W-:-:S00]  /*08c0*/  NOP ;  /* 0x0000000000007918 */ /* 0x000fc00000000000 */
[----:B------:R-:W-:-:S00]  /*08d0*/  NOP ;  /* 0x0000000000007918 */ /* 0x000fc00000000000 */
[----:B------:R-:W-:-:S00]  /*08e0*/  NOP ;  /* 0x0000000000007918 */ /* 0x000fc00000000000 */
[----:B------:R-:W-:-:S00]  /*08f0*/  NOP ;  /* 0x0000000000007918 */ /* 0x000fc00000000000 */
.L_x_17:


//--------------------- .text._Z20singleMatMul_param_kILi16EEvPfS0_S0_i --------------------------
	.section	.text._Z20singleMatMul_param_kILi16EEvPfS0_S0_i,"ax",@progbits
	.align	128
        .global         _Z20singleMatMul_param_kILi16EEvPfS0_S0_i
        .type           _Z20singleMatMul_param_kILi16EEvPfS0_S0_i,@function
        .size           _Z20singleMatMul_param_kILi16EEvPfS0_S0_i,(.L_x_18 - _Z20singleMatMul_param_kILi16EEvPfS0_S0_i)
        .other          _Z20singleMatMul_param_kILi16EEvPfS0_S0_i,@"STO_CUDA_ENTRY STV_DEFAULT"
_Z20singleMatMul_param_kILi16EEvPfS0_S0_i:
.text._Z20singleMatMul_param_kILi16EEvPfS0_S0_i:
        /* <DEDUP_REMOVED lines=10> */
[----:B-1----:R-:W-:Y:S01]  /*00a0*/  LEA R5, R5, R3, 0x4 ;  /* 0x0000000305057211 */ /* 0x002fe200078e20ff */
[----:B---3--:R-:W-:-:S10]  /*00b0*/  IMAD R4, R10, 0x10, R2 ;  /* 0x000000100a047824 */ /* 0x008fd400078e0202 */
[----:B--2---:R-:W-:Y:S05]  /*00c0*/  @!P0 BRA `(.L_x_3) ;  /* 0x0000000400388947 */ /* 0x004fea0003800000 */
[----:B------:R-:W0:Y:S01]  /*00d0*/  S2UR UR6, SR_CgaCtaId ;  /* 0x00000000000679c3 */ /* 0x000e220000008800 */
[----:B------:R-:W-:Y:S01]  /*00e0*/  UMOV UR4, 0x400 ;  /* 0x0000040000047882 */ /* 0x000fe20000000000 */
[----:B------:R-:W-:Y:S01]  /*00f0*/  IADD3 R8, PT, PT, R6, 0xf, RZ ;  /* 0x0000000f06087810 */ /* 0x000fe20007ffe0ff */
[----:B------:R-:W-:Y:S01]  /*0100*/  UIADD3 UR5, UPT, UPT, UR4, 0x400, URZ ;  /* 0x0000040004057890 */ /* 0x000fe2000fffe0ff */
[C-C-:B------:R-:W-:Y:S01]  /*0110*/  IMAD R20, R3.reuse, 0x10, R2.reuse ;  /* 0x0000001003147824 */ /* 0x140fe200078e0202 */
[----:B------:R-:W-:Y:S01]  /*0120*/  MOV R25, RZ ;  /* 0x000000ff00197202 */ /* 0x000fe20000000f00 */
[-C--:B------:R-:W-:Y:S01]  /*0130*/  IMAD R7, R3, R6.reuse, R2 ;  /* 0x0000000603077224 */ /* 0x080fe200078e0202 */
[----:B------:R-:W-:Y:S01]  /*0140*/  SHF.R.U32.HI R8, RZ, 0x4, R8 ;  /* 0x00000004ff087819 */ /* 0x000fe20000011608 */
[----:B------:R-:W1:Y:S01]  /*0150*/  LDC R0, c[0x0][0x398] ;  /* 0x0000e600ff007b82 */ /* 0x000e620000000800 */
[----:B------:R-:W-:Y:S02]  /*0160*/  IMAD R16, R5, R6, R2 ;  /* 0x0000000605107224 */ /* 0x000fe400078e0202 */
[----:B------:R-:W-:-:S02]  /*0170*/  LEA R7, R10, R7, 0x4 ;  /* 0x000000070a077211 */ /* 0x000fc400078e20ff */
[----:B------:R-:W-:-:S03]  /*0180*/  IADD3 R17, PT, PT, -R8, RZ, RZ ;  /* 0x000000ff08117210 */ /* 0x000fc60007ffe1ff */
[----:B------:R-:W2:Y:S01]  /*0190*/  LDC.64 R22, c[0x0][0x380] ;  /* 0x0000e000ff167b82 */ /* 0x000ea20000000a00 */
[----:B0-----:R-:W-:Y:S02]  /*01a0*/  ULEA UR4, UR6, UR4, 0x18 ;  /* 0x0000000406047291 */ /* 0x001fe4000f8ec0ff */
[----:B------:R-:W-:-:S04]  /*01b0*/  ULEA UR5, UR6, UR5, 0x18 ;  /* 0x0000000506057291 */ /* 0x000fc8000f8ec0ff */
[C---:B------:R-:W-:Y:S02]  /*01c0*/  LEA R18, R20.reuse, UR4, 0x2 ;  /* 0x0000000414127c11 */ /* 0x040fe4000f8e10ff */
[----:B------:R-:W-:Y:S02]  /*01d0*/  LEA R19, R3, UR4, 0x6 ;  /* 0x0000000403137c11 */ /* 0x000fe4000f8e30ff */
[----:B------:R-:W-:Y:S02]  /*01e0*/  LEA R20, R20, UR5, 0x2 ;  /* 0x0000000514147c11 */ /* 0x000fe4000f8e10ff */
[----:B------:R-:W-:-:S07]  /*01f0*/  LEA R21, R2, UR5, 0x2 ;  /* 0x0000000502157c11 */ /* 0x000fce000f8e10ff */
.L_x_4:
[----:B-1----:R-:W-:Y:S01]  /*0200*/  IMAD.MOV.U32 R6, RZ, RZ, R0 ;  /* 0x000000ffff067224 */ /* 0x002fe200078e0000 */
[----:B------:R-:W-:Y:S01]  /*0210*/  VIMNMX R9, PT, PT, R5, R2, !PT ;  /* 0x0000000205097248 */ /* 0x000fe20007fe0100 */
[----:B------:R-:W-:Y:S01]  /*0220*/  HFMA2 R24, -RZ, RZ, 0, 0 ;  /* 0x00000000ff187431 */ /* 0x000fe200000001ff */
[----:B------:R-:W-:Y:S02]  /*0230*/  MOV R29, RZ ;  /* 0x000000ff001d7202 */ /* 0x000fe40000000f00 */
[-C--:B------:R-:W-:Y:S02]  /*0240*/  ISETP.GE.U32.AND P0, PT, R4, R6.reuse, PT ;  /* 0x000000060400720c */ /* 0x080fe40003f06070 */
[-C--:B------:R-:W-:Y:S01]  /*0250*/  ISETP.GE.AND P1, PT, R9, R6.reuse, PT ;  /* 0x000000060900720c */ /* 0x080fe20003f26270 */
[----:B--2---:R-:W-:Y:S01]  /*0260*/  IMAD.WIDE R8, R16, 0x4, R22 ;  /* 0x0000000410087825 */ /* 0x004fe200078e0216 */
[----:B------:R-:W-:-:S11]  /*0270*/  ISETP.GE.OR P0, PT, R3, R6, P0 ;  /* 0x000000060300720c */ /* 0x000fd60000706670 */
[----:B------:R-:W2:Y:S02]  /*0280*/  @!P1 LDG.E R29, desc[UR8][R8.64] ;  /* 0x00000008081d9981 */ /* 0x000ea4000c1e1900 */
[----:B------:R-:W0:Y:S02]  /*0290*/  @!P0 LDC.64 R10, c[0x0][0x388] ;  /* 0x0000e200ff0a8b82 */ /* 0x000e240000000a00 */
[----:B0-----:R-:W-:-:S05]  /*02a0*/  @!P0 IMAD.WIDE R10, R7, 0x4, R10 ;  /* 0x00000004070a8825 */ /* 0x001fca00078e020a */
[----:B------:R-:W3:Y:S01]  /*02b0*/  @!P0 LDG.E R24, desc[UR8][R10.64] ;  /* 0x000000080a188981 */ /* 0x000ee2000c1e1900 */
[----:B------:R-:W-:-:S04]  /*02c0*/  IADD3 R17, PT, PT, R17, 0x1, RZ ;  /* 0x0000000111117810 */ /* 0x000fc80007ffe0ff */
[----:B------:R-:W-:Y:S01]  /*02d0*/  ISETP.NE.AND P0, PT, R17, RZ, PT ;  /* 0x000000ff1100720c */ /* 0x000fe20003f05270 */
[----:B------:R-:W-:Y:S01]  /*02e0*/  VIADD R16, R16, 0x10 ;  /* 0x0000001010107836 */ /* 0x000fe20000000000 */
[----:B------:R-:W-:Y:S02]  /*02f0*/  IADD3 R2, PT, PT, R2, 0x10, RZ ;  /* 0x0000001002027810 */ /* 0x000fe40007ffe0ff */
[----:B------:R-:W-:Y:S02]  /*0300*/  IADD3 R3, PT, PT, R3, 0x10, RZ ;  /* 0x0000001003037810 */ /* 0x000fe40007ffe0ff */
[----:B------:R-:W-:Y:S01]  /*0310*/  LEA R7, R6, R7, 0x4 ;  /* 0x0000000706077211 */ /* 0x000fe200078e20ff */
        /* <DEDUP_REMOVED lines=12> */
[----:B------:R-:W1:Y:S04]  /*03e0*/  LDS R13, [R21+0x100] ;  /* 0x00010000150d7984 */ /* 0x000e680000000800 */
[----:B------:R-:W3:Y:S01]  /*03f0*/  LDS R25, [R21+0x180] ;  /* 0x0001800015197984 */ /* 0x000ee20000000800 */
[----:B--2---:R-:W-:-:S04]  /*0400*/  FFMA R27, R27, R14, R26 ;  /* 0x0000000e1b1b7223 */ /* 0x004fc8000000001a */
[----:B0-----:R-:W-:Y:S02]  /*0410*/  FFMA R15, R12, R15, R27 ;  /* 0x0000000f0c0f7223 */ /* 0x001fe4000000001b */
[----:B------:R-:W-:Y:S02]  /*0420*/  LDS R27, [R21+0x200] ;  /* 0x00020000151b7984 */ /* 0x000fe40000000800 */
[----:B-1----:R-:W-:Y:S02]  /*0430*/  FFMA R13, R8, R13, R15 ;  /* 0x0000000d080d7223 */ /* 0x002fe4000000000f */
[----:B------:R-:W0:Y:S02]  /*0440*/  LDS R8, [R21+0x1c0] ;  /* 0x0001c00015087984 */ /* 0x000e240000000800 */
[----:B------:R-:W-:Y:S02]  /*0450*/  FFMA R26, R24, R9, R13 ;  /* 0x00000009181a7223 */ /* 0x000fe4000000000d */
[----:B------:R-:W1:Y:S04]  /*0460*/  LDS.128 R12, [R19+0x20] ;  /* 0x00002000130c7984 */ /* 0x000e680000000c00 */
[----:B------:R-:W2:Y:S01]  /*0470*/  LDS R24, [R21+0x240] ;  /* 0x0002400015187984 */ /* 0x000ea20000000800 */
[----:B---3--:R-:W-:-:S03]  /*0480*/  FFMA R9, R25, R10, R26 ;  /* 0x0000000a19097223 */ /* 0x008fc6000000001a */
[----:B------:R-:W3:Y:S01]  /*0490*/  LDS R25, [R21+0x280] ;  /* 0x0002800015197984 */ /* 0x000ee20000000800 */
[----:B0-----:R-:W-:-:S04]  /*04a0*/  FFMA R9, R8, R11, R9 ;  /* 0x0000000b08097223 */ /* 0x001fc80000000009 */
[----:B-1----:R-:W-:Y:S02]  /*04b0*/  FFMA R9, R12, R27, R9 ;  /* 0x0000001b0c097223 */ /* 0x002fe40000000009 */
[----:B------:R-:W0:Y:S02]  /*04c0*/  LDS R12, [R21+0x2c0] ;  /* 0x0002c000150c7984 */ /* 0x000e240000000800 */
[----:B--2---:R-:W-:Y:S02]  /*04d0*/  FFMA R24, R24, R13, R9 ;  /* 0x0000000d18187223 */ /* 0x004fe40000000009 */
[----:B------:R-:W-:Y:S04]  /*04e0*/  LDS R13, [R21+0x300] ;  /* 0x00030000150d7984 */ /* 0x000fe80000000800 */
[----:B------:R-:W1:Y:S01]  /*04f0*/  LDS.128 R8, [R19+0x30] ;  /* 0x0000300013087984 */ /* 0x000e620000000c00 */
[----:B---3--:R-:W-:-:S03]  /*0500*/  FFMA R25, R25, R14, R24 ;  /* 0x0000000e19197223 */ /* 0x008fc60000000018 */
[----:B------:R-:W2:Y:S04]  /*0510*/  LDS R27, [R21+0x340] ;  /* 0x00034000151b7984 */ /* 0x000ea80000000800 */
[----:B------:R-:W3:Y:S04]  /*0520*/  LDS R24, [R21+0x380] ;  /* 0x0003800015187984 */ /* 0x000ee80000000800 */
[----:B------:R-:W4:Y:S01]  /*0530*/  LDS R14, [R21+0x3c0] ;  /* 0x0003c000150e7984 */ /* 0x000f220000000800 */
[----:B0-----:R-:W-:-:S04]  /*0540*/  FFMA R15, R12, R15, R25 ;  /* 0x0000000f0c0f7223 */ /* 0x001fc80000000019 */
[----:B-1----:R-:W-:-:S04]  /*0550*/  FFMA R8, R8, R13, R15 ;  /* 0x0000000d08087223 */ /* 0x002fc8000000000f */
[----:B--2---:R-:W-:-:S04]  /*0560*/  FFMA R9, R27, R9, R8 ;  /* 0x000000091b097223 */ /* 0x004fc80000000008 */
[----:B---3--:R-:W-:-:S04]  /*0570*/  FFMA R9, R24, R10, R9 ;  /* 0x0000000a18097223 */ /* 0x008fc80000000009 */
[----:B----4-:R-:W-:Y:S01]  /*0580*/  FFMA R25, R14, R11, R9 ;  /* 0x0000000b0e197223 */ /* 0x010fe20000000009 */
[----:B------:R-:W-:Y:S06]  /*0590*/  BAR.SYNC.DEFER_BLOCKING 0x0 ;  /* 0x0000000000007b1d */ /* 0x000fec0000010000 */
[----:B------:R-:W-:Y:S05]  /*05a0*/  @P0 BRA `(.L_x_4) ;  /* 0xfffffffc00140947 */ /* 0x000fea000383ffff */
.L_x_3:
        /* <DEDUP_REMOVED lines=8> */
.L_x_5:
        /* <DEDUP_REMOVED lines=13> */
.L_x_18:


//--------------------- .text._Z20singleMatMul_param_kILi8EEvPfS0_S0_i --------------------------
	.section	.text._Z20singleMatMul_param_kILi8EEvPfS0_S0_i,"ax",@progbits
	.align	128
        .global         _Z20singleMatMul_param_kILi8EEvPfS0_S0_i
        .type           _Z20singleMatMul_param_kILi8EEvPfS0_S0_i,@function
        .size           _Z20singleMatMul_param_kILi8EEvPfS0_S0_i,(.L_x_19 - _Z20singleMatMul_param_kILi8EEvPfS0_S0_i)
        .other          _Z20singleMatMul_param_kILi8EEvPfS0_S0_i,@"STO_CUDA_ENTRY STV_DEFAULT"
_Z20singleMatMul_param_kILi8EEvPfS0_S0_i:
.text._Z20singleMatMul_param_kILi8EEvPfS0_S0_i:
        /* <DEDUP_REMOVED lines=9> */
[----:B------:R-:W-:Y:S01]  /*0090*/  ISETP.GE.AND P0, PT, R0, 0x1, PT ;  /* 0x000000010000780c */ /* 0x000fe20003f06270 */
[----:B-1----:R-:W-:Y:S01]  /*00a0*/  IMAD R25, R25, 0x8, R2 ;  /* 0x0000000819197824 */ /* 0x002fe200078e0202 */
[----:B---3--:R-:W-:-:S11]  /*00b0*/  LEA R23, R10, R3, 0x3 ;  /* 0x000000030a177211 */ /* 0x008fd600078e18ff */
[----:B--2---:R-:W-:Y:S05]  /*00c0*/  @!P0 BRA `(.L_x_6) ;  /* 0x00000008003c8947 */ /* 0x004fea0003800000 */
[----:B------:R-:W0:Y:S01]  /*00d0*/  S2UR UR6, SR_CgaCtaId ;  /* 0x00000000000679c3 */ /* 0x000e220000008800 */
[----:B------:R-:W-:Y:S01]  /*00e0*/  UMOV UR4, 0x400 ;  /* 0x0000040000047882 */ /* 0x000fe20000000000 */
[----:B------:R-:W-:Y:S01]  /*00f0*/  ISETP.GE.U32.AND P0, PT, R0, 0x9, PT ;  /* 0x000000090000780c */ /* 0x000fe20003f06070 */
[----:B------:R-:W-:Y:S01]  /*0100*/  UIADD3 UR5, UPT, UPT, UR4, 0x100, URZ ;  /* 0x0000010004057890 */ /* 0x000fe2000fffe0ff */
[----:B------:R-:W-:Y:S01]  /*0110*/  LEA R6, R2, R3, 0x3 ;  /* 0x0000000302067211 */ /* 0x000fe200078e18ff */
[----:B------:R-:W-:Y:S01]  /*0120*/  VIADD R22, R0, 0x7 ;  /* 0x0000000700167836 */ /* 0x000fe20000000000 */
[----:B------:R-:W-:Y:S02]  /*0130*/  MOV R27, RZ ;  /* 0x000000ff001b7202 */ /* 0x000fe40000000f00 */
[----:B------:R-:W-:Y:S01]  /*0140*/  MOV R8, RZ ;  /* 0x000000ff00087202 */ /* 0x000fe20000000f00 */
[----:B0-----:R-:W-:Y:S02]  /*0150*/  ULEA UR4, UR6, UR4, 0x18 ;  /* 0x0000000406047291 */ /* 0x001fe4000f8ec0ff */
[----:B------:R-:W-:-:S04]  /*0160*/  ULEA UR5, UR6, UR5, 0x18 ;  /* 0x0000000506057291 */ /* 0x000fc8000f8ec0ff */
[----:B------:R-:W-:Y:S02]  /*0170*/  LEA R4, R6, UR4, 0x2 ;  /* 0x0000000406047c11 */ /* 0x000fe4000f8e10ff */
[----:B------:R-:W-:Y:S02]  /*0180*/  LEA R5, R2, UR4, 0x5 ;  /* 0x0000000402057c11 */ /* 0x000fe4000f8e28ff */
[----:B------:R-:W-:Y:S02]  /*0190*/  LEA R6, R6, UR5, 0x2 ;  /* 0x0000000506067c11 */ /* 0x000fe4000f8e10ff */
[----:B------:R-:W-:Y:S01]  /*01a0*/  LEA R7, R3, UR5, 0x2 ;  /* 0x0000000503077c11 */ /* 0x000fe2000f8e10ff */
[----:B------:R-:W-:Y:S06]  /*01b0*/  @!P0 BRA `(.L_x_7) ;  /* 0x0000000400608947 */ /* 0x000fec0003800000 */
[C---:B------:R-:W-:Y:S01]  /*01c0*/  VIADD R8, R2.reuse, 0x8 ;  /* 0x0000000802087836 */ /* 0x040fe20000000000 */
[----:B------:R-:W-:Y:S01]  /*01d0*/  MOV R18, R3 ;  /* 0x0000000300127202 */ /* 0x000fe20000000f00 */
[--C-:B------:R-:W-:Y:S01]  /*01e0*/  IMAD R17, R2, R0, R3.reuse ;  /* 0x0000000002117224 */ /* 0x100fe200078e0203 */
[----:B------:R-:W-:Y:S01]  /*01f0*/  MOV R21, R2 ;  /* 0x0000000200157202 */ /* 0x000fe20000000f00 */
[-CC-:B------:R-:W-:Y:S01]  /*0200*/  IMAD R19, R8, R0.reuse, R3.reuse ;  /* 0x0000000008137224 */ /* 0x180fe200078e0203 */
[----:B------:R-:W-:Y:S01]  /*0210*/  SHF.R.U32.HI R8, RZ, 0x3, R22 ;  /* 0x00000003ff087819 */ /* 0x000fe20000011616 */
[----:B------:R-:W-:Y:S01]  /*0220*/  IMAD R16, R25, R0, R3 ;  /* 0x0000000019107224 */ /* 0x000fe200078e0203 */
[----:B------:R-:W-:Y:S01]  /*0230*/  LEA R17, R10, R17, 0x3 ;  /* 0x000000110a117211 */ /* 0x000fe200078e18ff */
[----:B------:R-:W-:Y:S01]  /*0240*/  IMAD.MOV.U32 R27, RZ, RZ, RZ ;  /* 0x000000ffff1b7224 */ /* 0x000fe200078e00ff */
[----:B------:R-:W-:Y:S02]  /*0250*/  LOP3.LUT R8, R8, 0xffffffe, RZ, 0xc0, !PT ;  /* 0x0ffffffe08087812 */ /* 0x000fe400078ec0ff */
[----:B------:R-:W-:-:S03]  /*0260*/  LEA R19, R10, R19, 0x3 ;  /* 0x000000130a137211 */ /* 0x000fc600078e18ff */
[----:B------:R-:W-:-:S07]  /*0270*/  IMAD.MOV R20, RZ, RZ, -R8 ;  /* 0x000000ffff147224 */ /* 0x000fce00078e0a08 */
.L_x_8:
[----:B------:R-:W0:Y:S01]  /*0280*/  LDC R0, c[0x0][0x398] ;  /* 0x0000e600ff007b82 */ /* 0x000e220000000800 */
[----:B------:R-:W-:Y:S01]  /*0290*/  VIMNMX R11, PT, PT, R25, R18, !PT ;  /* 0x00000012190b7248 */ /* 0x000fe20007fe0100 */
[----:B------:R-:W-:Y:S01]  /*02a0*/  HFMA2 R24, -RZ, RZ, 0, 0 ;  /* 0x00000000ff187431 */ /* 0x000fe200000001ff */
[----:B------:R-:W-:-:S05]  /*02b0*/  MOV R10, RZ ;  /* 0x000000ff000a7202 */ /* 0x000fca0000000f00 */
[----:B------:R-:W1:Y:S01]  /*02c0*/  LDC.64 R28, c[0x0][0x380] ;  /* 0x0000e000ff1c7b82 */ /* 0x000e620000000a00 */
[-C--:B0-----:R-:W-:Y:S02]  /*02d0*/  ISETP.GE.U32.AND P0, PT, R23, R0.reuse, PT ;  /* 0x000000001700720c */ /* 0x081fe40003f06070 */
[-C--:B------:R-:W-:Y:S02]  /*02e0*/  ISETP.GE.AND P2, PT, R11, R0.reuse, PT ;  /* 0x000000000b00720c */ /* 0x080fe40003f46270 */
[----:B------:R-:W-:Y:S01]  /*02f0*/  ISETP.GE.OR P1, PT, R21, R0, P0 ;  /* 0x000000001500720c */ /* 0x000fe20000726670 */
[----:B-1----:R-:W-:-:S10]  /*0300*/  IMAD.WIDE R28, R16, 0x4, R28 ;  /* 0x00000004101c7825 */ /* 0x002fd400078e021c */
        /* <DEDUP_REMOVED lines=11> */
[----:B------:R-:W-:Y:S01]  /*03c0*/  LDS R24, [R7+0xa0] ;  /* 0x0000a00007187984 */ /* 0x000fe20000000800 */
[----:B0-----:R-:W-:-:S03]  /*03d0*/  FFMA R26, R12, R26, R27 ;  /* 0x0000001a0c1a7223 */ /* 0x001fc6000000001b */
[----:B------:R-:W0:Y:S01]  /*03e0*/  LDS R12, [R7+0x60] ;  /* 0x00006000070c7984 */ /* 0x000e220000000800 */
[----:B-1----:R-:W-:-:S03]  /*03f0*/  FFMA R26, R9, R13, R26 ;  /* 0x0000000d091a7223 */ /* 0x002fc6000000001a */
[----:B------:R-:W-:Y:S01]  /*0400*/  LDS R13, [R7+0x80] ;  /* 0x00008000070d7984 */ /* 0x000fe20000000800 */
[----:B--2---:R-:W-:-:S03]  /*0410*/  FFMA R27, R11, R14, R26 ;  /* 0x0000000e0b1b7223 */ /* 0x004fc6000000001a */
[----:B------:R-:W1:Y:S01]  /*0420*/  LDS.128 R8, [R5+0x10] ;  /* 0x0000100005087984 */ /* 0x000e620000000c00 */
[----:B0-----:R-:W-:-:S04]  /*0430*/  FFMA R15, R12, R15, R27 ;  /* 0x0000000f0c0f7223 */ /* 0x001fc8000000001b */
[----:B-1----:R-:W-:Y:S02]  /*0440*/  FFMA R14, R8, R13, R15 ;  /* 0x0000000d080e7223 */ /* 0x002fe4000000000f */
[----:B------:R-:W0:Y:S04]  /*0450*/  LDS R15, [R7+0xc0] ;  /* 0x0000c000070f7984 */ /* 0x000e280000000800 */
[----:B------:R-:W1:Y:S01]  /*0460*/  LDS R8, [R7+0xe0] ;  /* 0x0000e00007087984 */ /* 0x000e620000000800 */
[----:B------:R-:W-:Y:S01]  /*0470*/  VIADDMNMX R27, R18, 0x8, R25, !PT ;  /* 0x00000008121b7846 */ /* 0x000fe20007800119 */
[----:B------:R-:W-:Y:S03]  /*0480*/  BAR.SYNC.DEFER_BLOCKING 0x0 ;  /* 0x0000000000007b1d */ /* 0x000fe60000010000 */
[----:B------:R-:W-:Y:S01]  /*0490*/  ISETP.GE.AND P1, PT, R27, R0, PT ;  /* 0x000000001b00720c */ /* 0x000fe20003f26270 */
[----:B------:R-:W-:-:S12]  /*04a0*/  IMAD.MOV.U32 R27, RZ, RZ, RZ ;  /* 0x000000ffff1b7224 */ /* 0x000fd800078e00ff */
[----:B------:R-:W2:Y:S01]  /*04b0*/  @!P1 LDG.E R27, desc[UR8][R28.64+0x20] ;  /* 0x000020081c1b9981 */ /* 0x000ea2000c1e1900 */
[----:B------:R-:W-:-:S04]  /*04c0*/  IADD3 R13, PT, PT, R21, 0x8, RZ ;  /* 0x00000008150d7810 */ /* 0x000fc80007ffe0ff */
[----:B------:R-:W-:-:S13]  /*04d0*/  ISETP.GE.OR P0, PT, R13, R0, P0 ;  /* 0x000000000d00720c */ /* 0x000fda0000706670 */
[----:B------:R-:W3:Y:S01]  /*04e0*/  @!P0 LDC.64 R12, c[0x0][0x388] ;  /* 0x0000e200ff0c8b82 */ /* 0x000ee20000000a00 */
[----:B--2---:R3:W-:Y:S02]  /*04f0*/  STS [R4], R27 ;  /* 0x0000001b04007388 */ /* 0x0047e40000000800 */
[----:B---3--:R-:W-:-:S04]  /*0500*/  @!P0 IMAD.WIDE R26, R19, 0x4, R12 ;  /* 0x00000004131a8825 */ /* 0x008fc800078e020c */
[----:B------:R-:W-:-:S06]  /*0510*/  HFMA2 R13, -RZ, RZ, 0, 0 ;  /* 0x00000000ff0d7431 */ /* 0x000fcc00000001ff */
[----:B------:R-:W2:Y:S01]  /*0520*/  @!P0 LDG.E R13, desc[UR8][R26.64] ;  /* 0x000000081a0d8981 */ /* 0x000ea2000c1e1900 */
[----:B------:R-:W-:-:S04]  /*0530*/  FFMA R14, R24, R9, R14 ;  /* 0x00000009180e7223 */ /* 0x000fc8000000000e */
[----:B0-----:R-:W-:-:S04]  /*0540*/  FFMA R29, R15, R10, R14 ;  /* 0x0000000a0f1d7223 */ /* 0x001fc8000000000e */
[----:B-1----:R-:W-:Y:S01]  /*0550*/  FFMA R11, R8, R11, R29 ;  /* 0x0000000b080b7223 */ /* 0x002fe2000000001d */
[----:B------:R-:W-:-:S05]  /*0560*/  VIADD R20, R20, 0x2 ;  /* 0x0000000214147836 */ /* 0x000fca0000000000 */
[----:B------:R-:W-:Y:S01]  /*0570*/  ISETP.NE.AND P0, PT, R20, RZ, PT ;  /* 0x000000ff1400720c */ /* 0x000fe20003f05270 */
[----:B------:R-:W-:Y:S01]  /*0580*/  VIADD R21, R21, 0x10 ;  /* 0x0000001015157836 */ /* 0x000fe20000000000 */
[----:B------:R-:W-:Y:S02]  /*0590*/  IADD3 R18, PT, PT, R18, 0x10, RZ ;  /* 0x0000001012127810 */ /* 0x000fe40007ffe0ff */
[----:B------:R-:W-:Y:S02]  /*05a0*/  IADD3 R16, PT, PT, R16, 0x10, RZ ;  /* 0x0000001010107810 */ /* 0x000fe40007ffe0ff */
[C---:B------:R-:W-:Y:S02]  /*05b0*/  LEA R17, R0.reuse, R17, 0x4 ;  /* 0x0000001100117211 */ /* 0x040fe400078e20ff */
[----:B------:R-:W-:Y:S01]  /*05c0*/  LEA R19, R0, R19, 0x4 ;  /* 0x0000001300137211 */ /* 0x000fe200078e20ff */
[----:B--2---:R-:W-:Y:S01]  /*05d0*/  STS [R6], R13 ;  /* 0x0000000d06007388 */ /* 0x004fe20000000800 */
[----:B------:R-:W-:Y:S06]  /*05e0*/  BAR.SYNC.DEFER_BLOCKING 0x0 ;  /* 0x0000000000007b1d */ /* 0x000fec0000010000 */
[----:B------:R-:W-:Y:S04]  /*05f0*/  LDS R9, [R7] ;  /* 0x0000000007097984 */ /* 0x000fe80000000800 */
[----:B------:R-:W0:Y:S04]  /*0600*/  LDS.128 R12, [R5] ;  /* 0x00000000050c7984 */ /* 0x000e280000000c00 */
[----:B------:R-:W1:Y:S04]  /*0610*/  LDS R10, [R7+0x20] ;  /* 0x00002000070a7984 */ /* 0x000e680000000800 */
[----:B------:R-:W2:Y:S04]  /*0620*/  LDS R29, [R7+0x40] ;  /* 0x00004000071d7984 */ /* 0x000ea80000000800 */
[----:B------:R-:W3:Y:S04]  /*0630*/  LDS R24, [R7+0x60] ;  /* 0x0000600007187984 */ /* 0x000ee80000000800 */
[----:B------:R-:W-:Y:S01]  /*0640*/  LDS R27, [R7+0xa0] ;  /* 0x0000a000071b7984 */ /* 0x000fe20000000800 */
[----:B0-----:R-:W-:-:S04]  /*0650*/  FFMA R12, R12, R9, R11 ;  /* 0x000000090c0c7223 */ /* 0x001fc8000000000b */
[----:B-1----:R-:W-:Y:S02]  /*0660*/  FFMA R12, R10, R13, R12 ;  /* 0x0000000d0a0c7223 */ /* 0x002fe4000000000c */
[----:B------:R-:W-:Y:S04]  /*0670*/  LDS R13, [R7+0x80] ;  /* 0x00008000070d7984 */ /* 0x000fe80000000800 */
[----:B------:R-:W0:Y:S01]  /*0680*/  LDS.128 R8, [R5+0x10] ;  /* 0x0000100005087984 */ /* 0x000e220000000c00 */
[----:B--2---:R-:W-:-:S03]  /*0690*/  FFMA R29, R29, R14, R12 ;  /* 0x0000000e1d1d7223 */ /* 0x004fc6000000000c */
[----:B------:R-:W1:Y:S01]  /*06a0*/  LDS R12, [R7+0xc0] ;  /* 0x0000c000070c7984 */ /* 0x000e620000000800 */
[----:B---3--:R-:W-:-:S03]  /*06b0*/  FFMA R15, R24, R15, R29 ;  /* 0x0000000f180f7223 */ /* 0x008fc6000000001d */
[----:B------:R-:W2:Y:S01]  /*06c0*/  LDS R29, [R7+0xe0] ;  /* 0x0000e000071d7984 */ /* 0x000ea20000000800 */
[----:B0-----:R-:W-:-:S04]  /*06d0*/  FFMA R8, R8, R13, R15 ;  /* 0x0000000d08087223 */ /* 0x001fc8000000000f */
[----:B------:R-:W-:-:S04]  /*06e0*/  FFMA R9, R27, R9, R8 ;  /* 0x000000091b097223 */ /* 0x000fc80000000008 */
[----:B-1----:R-:W-:-:S04]  /*06f0*/  FFMA R10, R12, R10, R9 ;  /* 0x0000000a0c0a7223 */ /* 0x002fc80000000009 */
[----:B--2---:R-:W-:Y:S01]  /*0700*/  FFMA R27, R29, R11, R10 ;  /* 0x0000000b1d1b7223 */ /* 0x004fe2000000000a */
[----:B------:R-:W-:Y:S06]  /*0710*/  BAR.SYNC.DEFER_BLOCKING 0x0 ;  /* 0x0000000000007b1d */ /* 0x000fec0000010000 */
[----:B------:R-:W-:Y:S05]  /*0720*/  @P0 BRA `(.L_x_8) ;  /* 0xfffffff800d40947 */ /* 0x000fea000383ffff */
[----:B------:R-:W-:-:S07]  /*0730*/  LOP3.LUT R8, R22, 0x7ffffff0, RZ, 0xc0, !PT ;  /* 0x7ffffff016087812 */ /* 0x000fce00078ec0ff */
.L_x_7:
[----:B------:R-:W-:-:S13]  /*0740*/  LOP3.LUT P0, RZ, R22, 0x8, RZ, 0xc0, !PT ;  /* 0x0000000816ff7812 */ /* 0x000fda000780c0ff */
[----:B------:R-:W-:Y:S05]  /*0750*/  @!P0 BRA `(.L_x_6) ;  /* 0x0000000000988947 */ /* 0x000fea0003800000 */
[----:B------:R-:W-:Y:S01]  /*0760*/  IMAD.IADD R10, R3, 0x1, R8 ;  /* 0x00000001030a7824 */ /* 0x000fe200078e0208 */
[----:B------:R-:W-:Y:S01]  /*0770*/  IADD3 R11, PT, PT, R2, R8, RZ ;  /* 0x00000008020b7210 */ /* 0x000fe20007ffe0ff */
[----:B------:R-:W-:Y:S01]  /*0780*/  HFMA2 R21, -RZ, RZ, 0, 0 ;  /* 0x00000000ff157431 */ /* 0x000fe200000001ff */
[----:B------:R-:W-:Y:S02]  /*0790*/  ISETP.GE.U32.AND P0, PT, R23, R0, PT ;  /* 0x000000001700720c */ /* 0x000fe40003f06070 */
[----:B------:R-:W-:Y:S02]  /*07a0*/  VIMNMX R3, PT, PT, R25, R10, !PT ;  /* 0x0000000a19037248 */ /* 0x000fe40007fe0100 */
[-C--:B------:R-:W-:Y:S02]  /*07b0*/  ISETP.GE.OR P0, PT, R11, R0.reuse, P0 ;  /* 0x000000000b00720c */ /* 0x080fe40000706670 */
[----:B------:R-:W-:Y:S02]  /*07c0*/  ISETP.GE.AND P1, PT, R3, R0, PT ;  /* 0x000000000300720c */ /* 0x000fe40003f26270 */
[----:B------:R-:W-:-:S09]  /*07d0*/  MOV R19, RZ ;  /* 0x000000ff00137202 */ /* 0x000fd20000000f00 */
[----:B------:R-:W0:Y:S01]  /*07e0*/  @!P0 LDC.64 R16, c[0x0][0x388] ;  /* 0x0000e200ff108b82 */ /* 0x000e220000000a00 */
[-C--:B------:R-:W-:Y:S02]  /*07f0*/  @!P0 IMAD R11, R11, R0.reuse, R23 ;  /* 0x000000000b0b8224 */ /* 0x080fe400078e0217 */
[----:B------:R-:W-:-:S05]  /*0800*/  @!P1 IMAD R9, R25, R0, R10 ;  /* 0x0000000019099224 */ /* 0x000fca00078e020a */
[----:B------:R-:W1:Y:S01]  /*0810*/  @!P1 LDC.64 R2, c[0x0][0x380] ;  /* 0x0000e000ff029b82 */ /* 0x000e620000000a00 */
[----:B0-----:R-:W-:-:S05]  /*0820*/  @!P0 IMAD.WIDE R16, R11, 0x4, R16 ;  /* 0x000000040b108825 */ /* 0x001fca00078e0210 */
[----:B------:R-:W2:Y:S01]  /*0830*/  @!P0 LDG.E R21, desc[UR8][R16.64] ;  /* 0x0000000810158981 */ /* 0x000ea2000c1e1900 */
[----:B-1----:R-:W-:-:S05]  /*0840*/  @!P1 IMAD.WIDE R2, R9, 0x4, R2 ;  /* 0x0000000409029825 */ /* 0x002fca00078e0202 */
[----:B------:R-:W3:Y:S04]  /*0850*/  @!P1 LDG.E R19, desc[UR8][R2.64] ;  /* 0x0000000802139981 */ /* 0x000ee8000c1e1900 */
[----:B---3--:R-:W-:Y:S04]  /*0860*/  STS [R4], R19 ;  /* 0x0000001304007388 */ /* 0x008fe80000000800 */
[----:B--2---:R-:W-:Y:S01]  /*0870*/  STS [R6], R21 ;  /* 0x0000001506007388 */ /* 0x004fe20000000800 */
[----:B------:R-:W-:Y:S06]  /*0880*/  BAR.SYNC.DEFER_BLOCKING 0x0 ;  /* 0x0000000000007b1d */ /* 0x000fec0000010000 */
[----:B------:R-:W-:Y:S04]  /*0890*/  LDS R18, [R7] ;  /* 0x0000000007127984 */ /* 0x000fe80000000800 */
[----:B------:R-:W0:Y:S04]  /*08a0*/  LDS.128 R8, [R5] ;  /* 0x0000000005087984 */ /* 0x000e280000000c00 */
[----:B------:R-:W1:Y:S04]  /*08b0*/  LDS R29, [R7+0x20] ;  /* 0x00002000071d7984 */ /* 0x000e680000000800 */
[----:B------:R-:W2:Y:S04]  /*08c0*/  LDS R20, [R7+0x40] ;  /* 0x0000400007147984 */ /* 0x000ea80000000800 */
[----:B------:R-:W3:Y:S04]  /*08d0*/  LDS R22, [R7+0x60] ;  /* 0x0000600007167984 */ /* 0x000ee80000000800 */
[----:B------:R-:W-:Y:S04]  /*08e0*/  LDS R24, [R7+0x80] ;  /* 0x0000800007187984 */ /* 0x000fe80000000800 */
[----:B------:R-:W4:Y:S04]  /*08f0*/  LDS.128 R12, [R5+0x10] ;  /* 0x00001000050c7984 */ /* 0x000f280000000c00 */
[----:B------:R-:W5:Y:S04]  /*0900*/  LDS R3, [R7+0xa0] ;  /* 0x0000a00007037984 */ /* 0x000f680000000800 */
[----:B------:R-:W5:Y:S04]  /*0910*/  LDS R2, [R7+0xc0] ;  /* 0x0000c00007027984 */ /* 0x000f680000000800 */
[----:B------:R-:W5:Y:S01]  /*0920*/  LDS R17, [R7+0xe0] ;  /* 0x0000e00007117984 */ /* 0x000f620000000800 */
[----:B0-----:R-:W-:-:S04]  /*0930*/  FFMA R8, R8, R18, R27 ;  /* 0x0000001208087223 */ /* 0x001fc8000000001b */
[----:B-1----:R-:W-:-:S04]  /*0940*/  FFMA R9, R29, R9, R8 ;  /* 0x000000091d097223 */ /* 0x002fc80000000008 */
[----:B--2---:R-:W-:-:S04]  /*0950*/  FFMA R10, R20, R10, R9 ;  /* 0x0000000a140a7223 */ /* 0x004fc80000000009 */
[----:B---3--:R-:W-:-:S04]  /*0960*/  FFMA R11, R22, R11, R10 ;  /* 0x0000000b160b7223 */ /* 0x008fc8000000000a */
[----:B----4-:R-:W-:-:S04]  /*0970*/  FFMA R12, R12, R24, R11 ;  /* 0x000000180c0c7223 */ /* 0x010fc8000000000b */
[----:B-----5:R-:W-:-:S04]  /*0980*/  FFMA R3, R3, R13, R12 ;  /* 0x0000000d03037223 */ /* 0x020fc8000000000c */
[----:B------:R-:W-:-:S04]  /*0990*/  FFMA R2, R2, R14, R3 ;  /* 0x0000000e02027223 */ /* 0x000fc80000000003 */
[----:B------:R-:W-:Y:S01]  /*09a0*/  FFMA R27, R17, R15, R2 ;  /* 0x0000000f111b7223 */ /* 0x000fe20000000002 */
[----:B------:R-:W-:Y:S06]  /*09b0*/  BAR.SYNC.DEFER_BLOCKING 0x0 ;  /* 0x0000000000007b1d */ /* 0x000fec0000010000 */
.L_x_6:
        /* <DEDUP_REMOVED lines=8> */
.L_x_9:
        /* <DEDUP_REMOVED lines=12> */
.L_x_19:


//--------------------- .text._Z20singleMatMul_param_kILi4EEvPfS0_S0_i --------------------------
	.section	.text._Z20singleMatMul_param_kILi4EEvPfS0_S0_i,"ax",@progbits
	.align	128
        .global         _Z20singleMatMul_param_kILi4EEvPfS0_S0_i
        .type           _Z20singleMatMul_param_kILi4EEvPfS0_S0_i,@function
        .size           _Z20singleMatMul_param_kILi4EEvPfS0_S0_i,(.L_x_20 - _Z20singleMatMul_param_kILi4EEvPfS0_S0_i)
        .other          _Z20singleMatMul_param_kILi4EEvPfS0_S0_i,@"STO_CUDA_ENTRY STV_DEFAULT"
_Z20singleMatMul_param_kILi4EEvPfS0_S0_i:
.text._Z20singleMatMul_param_kILi4EEvPfS0_S0_i:
[----:B------:R-:W-:Y:S01]  /*0000*/  LDC R1, c[0x0][0x37c] ;  /* 0x0000df00ff017b82 */ /* 0x000fe20000000800 */
[----:B------:R-:W0:Y:S01]  /*0010*/  LDCU UR4, c[0x0][0x398] ;  /* 0x00007300ff0477ac */ /* 0x000e220008000800 */
[----:B------:R-:W1:Y:S01]  /*0020*/  S2R R5, SR_CTAID.X ;  /* 0x0000000000057919 */ /* 0x000e620000002500 */
[----:B------:R-:W-:Y:S01]  /*0030*/  IMAD.MOV.U32 R13, RZ, RZ, RZ ;  /* 0x000000ffff0d7224 */ /* 0x000fe200078e00ff */
[----:B------:R-:W2:Y:S01]  /*0040*/  LDCU.64 UR8, c[0x0][0x358] ;  /* 0x00006b00ff0877ac */ /* 0x000ea20008000a00 */
[----:B------:R-:W1:Y:S01]  /*0050*/  S2R R0, SR_TID.X ;  /* 0x0000000000007919 */ /* 0x000e620000002100 */
[----:B------:R-:W3:Y:S01]  /*0060*/  S2R R8, SR_CTAID.Y ;  /* 0x0000000000087919 */ /* 0x000ee20000002600 */
[----:B------:R-:W3:Y:S01]  /*0070*/  S2R R3, SR_TID.Y ;  /* 0x0000000000037919 */ /* 0x000ee20000002200 */
[----:B0-----:R-:W-:-:S05]  /*0080*/  IMAD.U32 R2, RZ, RZ, UR4 ;  /* 0x00000004ff027e24 */ /* 0x001fca000f8e00ff */
[----:B------:R-:W-:Y:S02]  /*0090*/  ISETP.GE.AND P0, PT, R2, 0x1, PT ;  /* 0x000000010200780c */ /* 0x000fe40003f06270 */
[----:B-1----:R-:W-:Y:S01]  /*00a0*/  LEA R5, R5, R0, 0x2 ;  /* 0x0000000005057211 */ /* 0x002fe200078e10ff */
[----:B---3--:R-:W-:-:S10]  /*00b0*/  IMAD R7, R8, 0x4, R3 ;  /* 0x0000000408077824 */ /* 0x008fd400078e0203 */
[----:B--2---:R-:W-:Y:S05]  /*00c0*/  @!P0 BRA `(.L_x_10) ;  /* 0x0000000400cc8947 */ /* 0x004fea0003800000 */
[----:B------:R-:W0:Y:S01]  /*00d0*/  S2UR UR6, SR_CgaCtaId ;  /* 0x00000000000679c3 */ /* 0x000e220000008800 */
[----:B------:R-:W-:Y:S01]  /*00e0*/  UMOV UR4, 0x400 ;  /* 0x0000040000047882 */ /* 0x000fe20000000000 */
[----:B------:R-:W-:Y:S01]  /*00f0*/  ISETP.GE.U32.AND P0, PT, R2, 0x5, PT ;  /* 0x000000050200780c */ /* 0x000fe20003f06070 */
[----:B------:R-:W-:Y:S01]  /*0100*/  UIADD3 UR5, UPT, UPT, UR4, 0x40, URZ ;  /* 0x0000004004057890 */ /* 0x000fe2000fffe0ff */
[----:B------:R-:W-:Y:S01]  /*0110*/  LEA R18, R0, R3, 0x2 ;  /* 0x0000000300127211 */ /* 0x000fe200078e10ff */
[----:B------:R-:W-:Y:S02]  /*0120*/  HFMA2 R13, -RZ, RZ, 0, 0 ;  /* 0x00000000ff0d7431 */ /* 0x000fe400000001ff */
[----:B------:R-:W-:Y:S02]  /*0130*/  VIADD R6, R2, 0x3 ;  /* 0x0000000302067836 */ /* 0x000fe40000000000 */
[----:B------:R-:W-:Y:S01]  /*0140*/  IMAD.MOV.U32 R4, RZ, RZ, RZ ;  /* 0x000000ffff047224 */ /* 0x000fe200078e00ff */
[----:B0-----:R-:W-:-:S02]  /*0150*/  ULEA UR4, UR6, UR4, 0x18 ;  /* 0x0000000406047291 */ /* 0x001fc4000f8ec0ff */
[----:B------:R-:W-:-:S04]  /*0160*/  ULEA UR5, UR6, UR5, 0x18 ;  /* 0x0000000506057291 */ /* 0x000fc8000f8ec0ff */
[----:B------:R-:W-:Y:S02]  /*0170*/  LEA R16, R18, UR4, 0x2 ;  /* 0x0000000412107c11 */ /* 0x000fe4000f8e10ff */
[----:B------:R-:W-:Y:S02]  /*0180*/  LEA R17, R0, UR4, 0x4 ;  /* 0x0000000400117c11 */ /* 0x000fe4000f8e20ff */
[----:B------:R-:W-:Y:S02]  /*0190*/  LEA R18, R18, UR5, 0x2 ;  /* 0x0000000512127c11 */ /* 0x000fe4000f8e10ff */
[----:B------:R-:W-:Y:S01]  /*01a0*/  LEA R19, R3, UR5, 0x2 ;  /* 0x0000000503137c11 */ /* 0x000fe2000f8e10ff */
[----:B------:R-:W-:Y:S06]  /*01b0*/  @!P0 BRA `(.L_x_11) ;  /* 0x0000000400148947 */ /* 0x000fec0003800000 */
[C---:B------:R-:W-:Y:S01]  /*01c0*/  IADD3 R4, PT, PT, R0.reuse, 0x4, RZ ;  /* 0x0000000400047810 */ /* 0x040fe20007ffe0ff */
[-CC-:B------:R-:W-:Y:S02]  /*01d0*/  IMAD R27, R0, R2.reuse, R3.reuse ;  /* 0x00000002001b7224 */ /* 0x180fe400078e0203 */
[-CC-:B------:R-:W-:Y:S02]  /*01e0*/  IMAD R24, R5, R2.reuse, R3.reuse ;  /* 0x0000000205187224 */ /* 0x180fe400078e0203 */
[----:B------:R-:W-:Y:S01]  /*01f0*/  IMAD R23, R4, R2, R3 ;  /* 0x0000000204177224 */ /* 0x000fe200078e0203 */
[----:B------:R-:W-:Y:S01]  /*0200*/  SHF.R.U32.HI R4, RZ, 0x2, R6 ;  /* 0x00000002ff047819 */ /* 0x000fe20000011606 */
[----:B------:R-:W-:Y:S02]  /*0210*/  IMAD R27, R8, 0x4, R27 ;  /* 0x00000004081b7824 */ /* 0x000fe400078e021b */
[----:B------:R-:W-:Y:S01]  /*0220*/  IMAD.MOV.U32 R13, RZ, RZ, RZ ;  /* 0x000000ffff0d7224 */ /* 0x000fe200078e00ff */
[----:B------:R-:W-:Y:S01]  /*0230*/  LOP3.LUT R22, R4, 0x1ffffffe, RZ, 0xc0, !PT ;  /* 0x1ffffffe04167812 */ /* 0x000fe200078ec0ff */
[----:B------:R-:W-:Y:S01]  /*0240*/  IMAD.MOV.U32 R25, RZ, RZ, R0 ;  /* 0x000000ffff197224 */ /* 0x000fe200078e0000 */
[----:B------:R-:W-:-:S02]  /*0250*/  LEA R23, R8, R23, 0x2 ;  /* 0x0000001708177211 */ /* 0x000fc400078e10ff */
[----:B------:R-:W-:Y:S02]  /*0260*/  MOV R4, R3 ;  /* 0x0000000300047202 */ /* 0x000fe40000000f00 */
[----:B------:R-:W-:-:S07]  /*0270*/  IADD3 R22, PT, PT, -R22, RZ, RZ ;  /* 0x000000ff16167210 */ /* 0x000fce0007ffe1ff */
.L_x_12:
[----:B------:R-:W0:Y:S01]  /*0280*/  LDC R2, c[0x0][0x398] ;  /* 0x0000e600ff027b82 */ /* 0x000e220000000800 */
[----:B------:R-:W-:Y:S02]  /*0290*/  VIMNMX R11, PT, PT, R5, R4, !PT ;  /* 0x00000004050b7248 */ /* 0x000fe40007fe0100 */
[----:B------:R-:W-:-:S05]  /*02a0*/  CS2R R28, SRZ ;  /* 0x00000000001c7805 */ /* 0x000fca000001ff00 */
        /* <DEDUP_REMOVED lines=8> */
[----:B------:R0:W3:Y:S02]  /*0330*/  @!P1 LDG.E R28, desc[UR8][R14.64] ;  /* 0x000000080e1c9981 */ /* 0x0000e4000c1e1900 */
[----:B0-----:R-:W-:-:S05]  /*0340*/  VIADD R15, R25, 0x4 ;  /* 0x00000004190f7836 */ /* 0x001fca0000000000 */
[----:B------:R-:W-:Y:S02]  /*0350*/  ISETP.GE.OR P0, PT, R15, R2, P0 ;  /* 0x000000020f00720c */ /* 0x000fe40000706670 */
[----:B------:R-:W-:-:S04]  /*0360*/  VIADDMNMX R15, R4, 0x4, R5, !PT ;  /* 0x00000004040f7846 */ /* 0x000fc80007800105 */
[----:B------:R-:W-:Y:S02]  /*0370*/  ISETP.GE.AND P1, PT, R15, R2, PT ;  /* 0x000000020f00720c */ /* 0x000fe40003f26270 */
[----:B------:R-:W-:Y:S01]  /*0380*/  MOV R15, RZ ;  /* 0x000000ff000f7202 */ /* 0x000fe20000000f00 */
[----:B--2---:R-:W-:Y:S04]  /*0390*/  STS [R16], R29 ;  /* 0x0000001d10007388 */ /* 0x004fe80000000800 */
[----:B---3--:R-:W-:Y:S01]  /*03a0*/  STS [R18], R28 ;  /* 0x0000001c12007388 */ /* 0x008fe20000000800 */
[----:B------:R-:W-:Y:S06]  /*03b0*/  BAR.SYNC.DEFER_BLOCKING 0x0 ;  /* 0x0000000000007b1d */ /* 0x000fec0000010000 */
[----:B------:R-:W-:Y:S04]  /*03c0*/  LDS R12, [R19] ;  /* 0x00000000130c7984 */ /* 0x000fe80000000800 */
[----:B------:R-:W0:Y:S04]  /*03d0*/  LDS.128 R8, [R17] ;  /* 0x0000000011087984 */ /* 0x000e280000000c00 */
[----:B------:R-:W1:Y:S01]  /*03e0*/  LDS R26, [R19+0x10] ;  /* 0x00001000131a7984 */ /* 0x000e620000000800 */
[----:B0-----:R-:W-:-:S02]  /*03f0*/  FFMA R8, R8, R12, R13 ;  /* 0x0000000c08087223 */ /* 0x001fc4000000000d */
[----:B------:R-:W0:Y:S02]  /*0400*/  @!P0 LDC.64 R12, c[0x0][0x388] ;  /* 0x0000e200ff0c8b82 */ /* 0x000e240000000a00 */
[----:B-1----:R-:W-:Y:S02]  /*0410*/  FFMA R9, R26, R9, R8 ;  /* 0x000000091a097223 */ /* 0x002fe40000000008 */
[----:B------:R-:W1:Y:S04]  /*0420*/  LDS R26, [R19+0x20] ;  /* 0x00002000131a7984 */ /* 0x000e680000000800 */
[----:B------:R-:W2:Y:S01]  /*0430*/  LDS R8, [R19+0x30] ;  /* 0x0000300013087984 */ /* 0x000ea20000000800 */
[----:B------:R-:W-:Y:S01]  /*0440*/  BAR.SYNC.DEFER_BLOCKING 0x0 ;  /* 0x0000000000007b1d */ /* 0x000fe20000010000 */
[----:B0-----:R-:W-:-:S04]  /*0450*/  @!P0 IMAD.WIDE R28, R23, 0x4, R12 ;  /* 0x00000004171c8825 */ /* 0x001fc800078e020c */
[----:B------:R-:W-:Y:S01]  /*0460*/  IMAD.MOV.U32 R13, RZ, RZ, RZ ;  /* 0x000000ffff0d7224 */ /* 0x000fe200078e00ff */
[----:B------:R-:W3:Y:S05]  /*0470*/  @!P1 LDG.E R15, desc[UR8][R20.64+0x10] ;  /* 0x00001008140f9981 */ /* 0x000eea000c1e1900 */
[----:B------:R-:W4:Y:S01]  /*0480*/  @!P0 LDG.E R13, desc[UR8][R28.64] ;  /* 0x000000081c0d8981 */ /* 0x000f22000c1e1900 */
[----:B-1----:R-:W-:-:S04]  /*0490*/  FFMA R9, R26, R10, R9 ;  /* 0x0000000a1a097223 */ /* 0x002fc80000000009 */
[----:B--2---:R-:W-:Y:S01]  /*04a0*/  FFMA R11, R8, R11, R9 ;  /* 0x0000000b080b7223 */ /* 0x004fe20000000009 */
[----:B------:R-:W-:-:S04]  /*04b0*/  IADD3 R22, PT, PT, R22, 0x2, RZ ;  /* 0x0000000216167810 */ /* 0x000fc80007ffe0ff */
[----:B------:R-:W-:Y:S01]  /*04c0*/  ISETP.NE.AND P0, PT, R22, RZ, PT ;  /* 0x000000ff1600720c */ /* 0x000fe20003f05270 */
[----:B------:R-:W-:Y:S01]  /*04d0*/  VIADD R4, R4, 0x8 ;  /* 0x0000000804047836 */ /* 0x000fe20000000000 */
[----:B------:R-:W-:Y:S01]  /*04e0*/  IADD3 R24, PT, PT, R24, 0x8, RZ ;  /* 0x0000000818187810 */ /* 0x000fe20007ffe0ff */
[----:B------:R-:W-:Y:S01]  /*04f0*/  VIADD R25, R25, 0x8 ;  /* 0x0000000819197836 */ /* 0x000fe20000000000 */
[C---:B------:R-:W-:Y:S01]  /*0500*/  LEA R27, R2.reuse, R27, 0x3 ;  /* 0x0000001b021b7211 */ /* 0x040fe200078e18ff */
[----:B------:R-:W-:Y:S01]  /*0510*/  IMAD R23, R2, 0x8, R23 ;  /* 0x0000000802177824 */ /* 0x000fe200078e0217 */
[----:B---3--:R-:W-:Y:S04]  /*0520*/  STS [R16], R15 ;  /* 0x0000000f10007388 */ /* 0x008fe80000000800 */
[----:B----4-:R-:W-:Y:S01]  /*0530*/  STS [R18], R13 ;  /* 0x0000000d12007388 */ /* 0x010fe20000000800 */
[----:B------:R-:W-:Y:S06]  /*0540*/  BAR.SYNC.DEFER_BLOCKING 0x0 ;  /* 0x0000000000007b1d */ /* 0x000fec0000010000 */
[----:B------:R-:W-:Y:S04]  /*0550*/  LDS R21, [R19] ;  /* 0x0000000013157984 */ /* 0x000fe80000000800 */
[----:B------:R-:W0:Y:S04]  /*0560*/  LDS.128 R12, [R17] ;  /* 0x00000000110c7984 */ /* 0x000e280000000c00 */
[----:B------:R-:W1:Y:S04]  /*0570*/  LDS R10, [R19+0x10] ;  /* 0x00001000130a7984 */ /* 0x000e680000000800 */
[----:B------:R-:W2:Y:S04]  /*0580*/  LDS R8, [R19+0x20] ;  /* 0x0000200013087984 */ /* 0x000ea80000000800 */
[----:B------:R-:W3:Y:S01]  /*0590*/  LDS R9, [R19+0x30] ;  /* 0x0000300013097984 */ /* 0x000ee20000000800 */
[----:B0-----:R-:W-:-:S04]  /*05a0*/  FFMA R12, R12, R21, R11 ;  /* 0x000000150c0c7223 */ /* 0x001fc8000000000b */
[----:B-1----:R-:W-:-:S04]  /*05b0*/  FFMA R13, R10, R13, R12 ;  /* 0x0000000d0a0d7223 */ /* 0x002fc8000000000c */
[----:B--2---:R-:W-:-:S04]  /*05c0*/  FFMA R8, R8, R14, R13 ;  /* 0x0000000e08087223 */ /* 0x004fc8000000000d */
[----:B---3--:R-:W-:Y:S01]  /*05d0*/  FFMA R13, R9, R15, R8 ;  /* 0x0000000f090d7223 */ /* 0x008fe20000000008 */
[----:B------:R-:W-:Y:S06]  /*05e0*/  BAR.SYNC.DEFER_BLOCKING 0x0 ;  /* 0x0000000000007b1d */ /* 0x000fec0000010000 */
[----:B------:R-:W-:Y:S05]  /*05f0*/  @P0 BRA `(.L_x_12) ;  /* 0xfffffffc00200947 */ /* 0x000fea000383ffff */
[----:B------:R-:W-:-:S07]  /*0600*/  LOP3.LUT R4, R6, 0x7ffffff8, RZ, 0xc0, !PT ;  /* 0x7ffffff806047812 */ /* 0x000fce00078ec0ff */
.L_x_11:
[----:B------:R-:W-:-:S13]  /*0610*/  LOP3.LUT P0, RZ, R6, 0x4, RZ, 0xc0, !PT ;  /* 0x0000000406ff7812 */ /* 0x000fda000780c0ff */
[----:B------:R-:W-:Y:S05]  /*0620*/  @!P0 BRA `(.L_x_10) ;  /* 0x0000000000748947 */ /* 0x000fea0003800000 */
[----:B------:R-:W-:Y:S01]  /*0630*/  IMAD.IADD R11, R0, 0x1, R4 ;  /* 0x00000001000b7824 */ /* 0x000fe200078e0204 */
[----:B------:R-:W-:Y:S02]  /*0640*/  ISETP.GE.U32.AND P0, PT, R7, R2, PT ;  /* 0x000000020700720c */ /* 0x000fe40003f06070 */
[----:B------:R-:W-:Y:S02]  /*0650*/  IADD3 R6, PT, PT, R3, R4, RZ ;  /* 0x0000000403067210 */ /* 0x000fe40007ffe0ff */
[----:B------:R-:W-:Y:S02]  /*0660*/  ISETP.GE.OR P0, PT, R11, R2, P0 ;  /* 0x000000020b00720c */ /* 0x000fe40000706670 */
[----:B------:R-:W-:Y:S02]  /*0670*/  VIMNMX R3, PT, PT, R5, R6, !PT ;  /* 0x0000000605037248 */ /* 0x000fe40007fe0100 */
[----:B------:R-:W-:Y:S02]  /*0680*/  MOV R23, RZ ;  /* 0x000000ff00177202 */ /* 0x000fe40000000f00 */
[----:B------:R-:W-:-:S07]  /*0690*/  ISETP.GE.AND P1, PT, R3, R2, PT ;  /* 0x000000020300720c */ /* 0x000fce0003f26270 */
[----:B------:R-:W0:Y:S01]  /*06a0*/  @!P0 LDC.64 R20, c[0x0][0x388] ;  /* 0x0000e200ff148b82 */ /* 0x000e220000000a00 */
[----:B------:R-:W-:-:S05]  /*06b0*/  @!P0 IMAD R3, R11, R2, R7 ;  /* 0x000000020b038224 */ /* 0x000fca00078e0207 */
[----:B------:R-:W-:Y:S02]  /*06c0*/  @!P1 IMAD R15, R5, R2, R6 ;  /* 0x00000002050f9224 */ /* 0x000fe400078e0206 */
[----:B------:R-:W1:Y:S01]  /*06d0*/  @!P1 LDC.64 R8, c[0x0][0x380] ;  /* 0x0000e000ff089b82 */ /* 0x000e620000000a00 */
[----:B0-----:R-:W-:-:S04]  /*06e0*/  @!P0 IMAD.WIDE R20, R3, 0x4, R20 ;  /* 0x0000000403148825 */ /* 0x001fc800078e0214 */
[----:B------:R-:W-:Y:S01]  /*06f0*/  HFMA2 R3, -RZ, RZ, 0, 0 ;  /* 0x00000000ff037431 */ /* 0x000fe200000001ff */
        /* <DEDUP_REMOVED lines=16> */
.L_x_10:
        /* <DEDUP_REMOVED lines=8> */
.L_x_13:
        /* <DEDUP_REMOVED lines=16> */
.L_x_20:


//--------------------- .text._Z14singleMatMul_kPfS_S_i --------------------------
	.section	.text._Z14singleMatMul_kPfS_S_i,"ax",@progbits
	.align	128
        .global         _Z14singleMatMul_kPfS_S_i
        .type           _Z14singleMatMul_kPfS_S_i,@function
        .size           _Z14singleMatMul_kPfS_S_i,(.L_x_21 - _Z14singleMatMul_kPfS_S_i)
        .other          _Z14singleMatMul_kPfS_S_i,@"STO_CUDA_ENTRY STV_DEFAULT"
_Z14singleMatMul_kPfS_S_i:
.text._Z14singleMatMul_kPfS_S_i:
        /* <DEDUP_REMOVED lines=32> */
.L_x_15:
        /* <DEDUP_REMOVED lines=59> */
.L_x_14:
        /* <DEDUP_REMOVED lines=8> */
.L_x_16:
        /* <DEDUP_REMOVED lines=13> */
.L_x_21:


//--------------------- .nv.shared._Z20singleMatMul_param_kILi32EEvPfS0_S0_i --------------------------
	.section	.nv.shared._Z20singleMatMul_param_kILi32EEvPfS0_S0_i,"aw",@nobits
	.sectionflags	@""
	.align	4
.nv.shared._Z20singleMatMul_param_kILi32EEvPfS0_S0_i:
	.zero		9216


//--------------------- .nv.shared.reserved.0     --------------------------
	.section	.nv.shared.reserved.0,"aw",@nobits
	.weak		__nv_reservedSMEM_offset_0_alias
	.size		__nv_reservedSMEM_offset_0_alias, 0, 64
	.other		__nv_reservedSMEM_offset_0_alias,@"STO_CUDA_RESERVED_SHARED STV_DEFAULT"
__nv_reservedSMEM_offset_0_alias:
	.zero		0
	.zero		64


//--------------------- .nv.shared._Z20singleMatMul_param_kILi16EEvPfS0_S0_i --------------------------
	.section	.nv.shared._Z20singleMatMul_param_kILi16EEvPfS0_S0_i,"aw",@nobits
	.sectionflags	@""
	.align	4
.nv.shared._Z20singleMatMul_param_kILi16EEvPfS0_S0_i:
	.zero		3072


//--------------------- .nv.shared._Z20singleMatMul_param_kILi8EEvPfS0_S0_i --------------------------
	.section	.nv.shared._Z20singleMatMul_param_kILi8EEvPfS0_S0_i,"aw",@nobits
	.sectionflags	@""
	.align	4
.nv.shared._Z20singleMatMul_param_kILi8EEvPfS0_S0_i:
	.zero		1536


//--------------------- .nv.shared._Z20singleMatMul_param_kILi4EEvPfS0_S0_i --------------------------
	.section	.nv.shared._Z20singleMatMul_param_kILi4EEvPfS0_S0_i,"aw",@nobits
	.sectionflags	@""
	.align	4
.nv.shared._Z20singleMatMul_param_kILi4EEvPfS0_S0_i:
	.zero		1152


//--------------------- .nv.shared._Z14singleMatMul_kPfS_S_i --------------------------
	.section	.nv.shared._Z14singleMatMul_kPfS_S_i,"aw",@nobits
	.sectionflags	@""
	.align	4
.nv.shared._Z14singleMatMul_kPfS_S_i:
	.zero		3072


//--------------------- .nv.constant0._Z20singleMatMul_param_kILi32EEvPfS0_S0_i --------------------------
	.section	.nv.constant0._Z20singleMatMul_param_kILi32EEvPfS0_S0_i,"a",@progbits
	.sectionflags	@""
	.align	4
.nv.constant0._Z20singleMatMul_param_kILi32EEvPfS0_S0_i:
	.zero		924


//--------------------- .nv.constant0._Z20singleMatMul_param_kILi16EEvPfS0_S0_i --------------------------
	.section	.nv.constant0._Z20singleMatMul_param_kILi16EEvPfS0_S0_i,"a",@progbits
	.sectionflags	@""
	.align	4
.nv.constant0._Z20singleMatMul_param_kILi16EEvPfS0_S0_i:
	.zero		924


//--------------------- .nv.constant0._Z20singleMatMul_param_kILi8EEvPfS0_S0_i --------------------------
	.section	.nv.constant0._Z20singleMatMul_param_kILi8EEvPfS0_S0_i,"a",@progbits
	.sectionflags	@""
	.align	4
.nv.constant0._Z20singleMatMul_param_kILi8EEvPfS0_S0_i:
	.zero		924


//--------------------- .nv.constant0._Z20singleMatMul_param_kILi4EEvPfS0_S0_i --------------------------
	.section	.nv.constant0._Z20singleMatMul_param_kILi4EEvPfS0_S0_i,"a",@progbits
	.sectionflags	@""
	.align	4
.nv.constant0._Z20singleMatMul_param_kILi4EEvPfS0_S0_i:
	.zero		924


//--------------------- .nv.constant0._Z14singleMatMul_kPfS_S_i --------------------------
	.section	.nv.constant0._Z14singleMatMul_kPfS_S_i,"a",@progbits
	.sectionflags	@""
	.align	4
.nv.constant0._Z14singleMatMul_kPfS_S_i:
	.zero		924


//--------------------- SYMBOLS --------------------------

	.type		.nv.reservedSmem.offset0,@object
	.size		.nv.reservedSmem.offset0,0x4
	.type		.nv.reservedSmem.cap,@object
	.size		.nv.reservedSmem.cap,0x4
